	.target	sm_90a

	.elftype	@"ET_EXEC"


//--------------------- .note.nv.tkinfo           --------------------------
	.section	.note.nv.tkinfo,"",@"SHT_NOTE"
	.sectionflags	@"SHF_NOTE_NV_TKINFO"
	.tkinfo
        /*0018*/ 	.word	0x00000002
        /*0030*/ 	.string	""
        /*0030*/ 	.string	"ptxas"
        /*0030*/ 	.string	"Cuda compilation tools, release 13.0, V13.0.88"
        /*0030*/ 	.string	"Build cuda_13.0.r13.0/compiler.36424714_0"
        /*0030*/ 	.string	"-v  -suppress-debug-info  -lineinfo  -arch sm_90a "



//--------------------- .note.nv.cuinfo           --------------------------
	.section	.note.nv.cuinfo,"",@"SHT_NOTE"
	.sectionflags	@"SHF_NOTE_NV_CUINFO"
        /*0018*/ 	.short	0x0002
        /*001a*/ 	.short	0x005a
        /*001c*/ 	.short	0x0082
	.zero		2


//--------------------- .nv.info                  --------------------------
	.section	.nv.info,"",@"SHT_CUDA_INFO"
	.align	4


	//----- nvinfo : EIATTR_REGCOUNT
	.align		4
        /*0000*/ 	.byte	0x04, 0x2f
        /*0002*/ 	.short	(.L_1 - .L_0)
	.align		4
.L_0:
        /*0004*/ 	.word	index@(matmul_kernel)
        /*0008*/ 	.word	0x000000ff


	//----- nvinfo : EIATTR_FRAME_SIZE
	.align		4
.L_1:
        /*000c*/ 	.byte	0x04, 0x11
        /*000e*/ 	.short	(.L_3 - .L_2)
	.align		4
.L_2:
        /*0010*/ 	.word	index@(matmul_kernel)
        /*0014*/ 	.word	0x00000000


	//----- nvinfo : EIATTR_MIN_STACK_SIZE
	.align		4
.L_3:
        /*0018*/ 	.byte	0x04, 0x12
        /*001a*/ 	.short	(.L_5 - .L_4)
	.align		4
.L_4:
        /*001c*/ 	.word	index@(matmul_kernel)
        /*0020*/ 	.word	0x00000000
.L_5:


//--------------------- .nv.compat                --------------------------
	.section	.nv.compat,"",@"SHT_CUDA_COMPAT_INFO"
	.align	4
        /*0000*/ 	.byte	0x02, 0x09, 0x01, 0x00, 0x02, 0x02, 0x04, 0x00, 0x02, 0x05, 0x05, 0x00, 0x03, 0x07, 0x01, 0x01
        /*0010*/ 	.byte	0x02, 0x03, 0x00, 0x00, 0x02, 0x06, 0x01, 0x00, 0x04, 0x0b, 0x08, 0x00, 0x00, 0x00, 0x00, 0x00
        /*0020*/ 	.byte	0x00, 0x00, 0x00, 0x00


//--------------------- .nv.info.matmul_kernel    --------------------------
	.section	.nv.info.matmul_kernel,"",@"SHT_CUDA_INFO"
	.sectionflags	@""
	.align	4


	//----- nvinfo : EIATTR_CUDA_API_VERSION
	.align		4
        /*0000*/ 	.byte	0x04, 0x37
        /*0002*/ 	.short	(.L_7 - .L_6)
.L_6:
        /*0004*/ 	.word	0x00000082


	//----- nvinfo : EIATTR_KPARAM_INFO
	.align		4
.L_7:
        /*0008*/ 	.byte	0x04, 0x17
        /*000a*/ 	.short	(.L_9 - .L_8)
.L_8:
        /*000c*/ 	.word	0x00000000
        /*0010*/ 	.short	0x000d
        /*0012*/ 	.short	0x0048
        /*0014*/ 	.byte	0x00, 0xf4, 0x21, 0x00


	//----- nvinfo : EIATTR_KPARAM_INFO
	.align		4
.L_9:
        /*0018*/ 	.byte	0x04, 0x17
        /*001a*/ 	.short	(.L_11 - .L_10)
.L_10:
        /*001c*/ 	.word	0x00000000
        /*0020*/ 	.short	0x000c
        /*0022*/ 	.short	0x0040
        /*0024*/ 	.byte	0x00, 0xf4, 0x21, 0x00


	//----- nvinfo : EIATTR_KPARAM_INFO
	.align		4
.L_11:
        /*0028*/ 	.byte	0x04, 0x17
        /*002a*/ 	.short	(.L_13 - .L_12)
.L_12:
        /*002c*/ 	.word	0x00000000
        /*0030*/ 	.short	0x000b
        /*0032*/ 	.short	0x0038
        /*0034*/ 	.byte	0x00, 0xf0, 0x11, 0x00


	//----- nvinfo : EIATTR_KPARAM_INFO
	.align		4
.L_13:
        /*0038*/ 	.byte	0x04, 0x17
        /*003a*/ 	.short	(.L_15 - .L_14)
.L_14:
        /*003c*/ 	.word	0x00000000
        /*0040*/ 	.short	0x000a
        /*0042*/ 	.short	0x0034
        /*0044*/ 	.byte	0x00, 0xf0, 0x11, 0x00


	//----- nvinfo : EIATTR_KPARAM_INFO
	.align		4
.L_15:
        /*0048*/ 	.byte	0x04, 0x17
        /*004a*/ 	.short	(.L_17 - .L_16)
.L_16:
        /*004c*/ 	.word	0x00000000
        /*0050*/ 	.short	0x0009
        /*0052*/ 	.short	0x0030
        /*0054*/ 	.byte	0x00, 0xf0, 0x11, 0x00


	//----- nvinfo : EIATTR_KPARAM_INFO
	.align		4
.L_17:
        /*0058*/ 	.byte	0x04, 0x17
        /*005a*/ 	.short	(.L_19 - .L_18)
.L_18:
        /*005c*/ 	.word	0x00000000
        /*0060*/ 	.short	0x0008
        /*0062*/ 	.short	0x002c
        /*0064*/ 	.byte	0x00, 0xf0, 0x11, 0x00


	//----- nvinfo : EIATTR_KPARAM_INFO
	.align		4
.L_19:
        /*0068*/ 	.byte	0x04, 0x17
        /*006a*/ 	.short	(.L_21 - .L_20)
.L_20:
        /*006c*/ 	.word	0x00000000
        /*0070*/ 	.short	0x0007
        /*0072*/ 	.short	0x0028
        /*0074*/ 	.byte	0x00, 0xf0, 0x11, 0x00


	//----- nvinfo : EIATTR_KPARAM_INFO
	.align		4
.L_21:
        /*0078*/ 	.byte	0x04, 0x17
        /*007a*/ 	.short	(.L_23 - .L_22)
.L_22:
        /*007c*/ 	.word	0x00000000
        /*0080*/ 	.short	0x0006
        /*0082*/ 	.short	0x0024
        /*0084*/ 	.byte	0x00, 0xf0, 0x11, 0x00


	//----- nvinfo : EIATTR_KPARAM_INFO
	.align		4
.L_23:
        /*0088*/ 	.byte	0x04, 0x17
        /*008a*/ 	.short	(.L_25 - .L_24)
.L_24:
        /*008c*/ 	.word	0x00000000
        /*0090*/ 	.short	0x0005
        /*0092*/ 	.short	0x0020
        /*0094*/ 	.byte	0x00, 0xf0, 0x11, 0x00


	//----- nvinfo : EIATTR_KPARAM_INFO
	.align		4
.L_25:
        /*0098*/ 	.byte	0x04, 0x17
        /*009a*/ 	.short	(.L_27 - .L_26)
.L_26:
        /*009c*/ 	.word	0x00000000
        /*00a0*/ 	.short	0x0004
        /*00a2*/ 	.short	0x001c
        /*00a4*/ 	.byte	0x00, 0xf0, 0x11, 0x00


	//----- nvinfo : EIATTR_KPARAM_INFO
	.align		4
.L_27:
        /*00a8*/ 	.byte	0x04, 0x17
        /*00aa*/ 	.short	(.L_29 - .L_28)
.L_28:
        /*00ac*/ 	.word	0x00000000
        /*00b0*/ 	.short	0x0003
        /*00b2*/ 	.short	0x0018
        /*00b4*/ 	.byte	0x00, 0xf0, 0x11, 0x00


	//----- nvinfo : EIATTR_KPARAM_INFO
	.align		4
.L_29:
        /*00b8*/ 	.byte	0x04, 0x17
        /*00ba*/ 	.short	(.L_31 - .L_30)
.L_30:
        /*00bc*/ 	.word	0x00000000
        /*00c0*/ 	.short	0x0002
        /*00c2*/ 	.short	0x0010
        /*00c4*/ 	.byte	0x00, 0xf4, 0x21, 0x00


	//----- nvinfo : EIATTR_KPARAM_INFO
	.align		4
.L_31:
        /*00c8*/ 	.byte	0x04, 0x17
        /*00ca*/ 	.short	(.L_33 - .L_32)
.L_32:
        /*00cc*/ 	.word	0x00000000
        /*00d0*/ 	.short	0x0001
        /*00d2*/ 	.short	0x0008
        /*00d4*/ 	.byte	0x00, 0xf4, 0x21, 0x00


	//----- nvinfo : EIATTR_KPARAM_INFO
	.align		4
.L_33:
        /*00d8*/ 	.byte	0x04, 0x17
        /*00da*/ 	.short	(.L_35 - .L_34)
.L_34:
        /*00dc*/ 	.word	0x00000000
        /*00e0*/ 	.short	0x0000
        /*00e2*/ 	.short	0x0000
        /*00e4*/ 	.byte	0x00, 0xf4, 0x21, 0x00


	//----- nvinfo : EIATTR_SPARSE_MMA_MASK
	.align		4
.L_35:
        /*00e8*/ 	.byte	0x03, 0x50
        /*00ea*/ 	.short	0x0000


	//----- nvinfo : EIATTR_MAXREG_COUNT
	.align		4
        /*00ec*/ 	.byte	0x03, 0x1b
        /*00ee*/ 	.short	0x00ff


	//----- nvinfo : EIATTR_NUM_BARRIERS
	.align		4
        /*00f0*/ 	.byte	0x02, 0x4c
        /*00f2*/ 	.byte	0x01
	.zero		1


	//----- nvinfo : EIATTR_MERCURY_ISA_VERSION
	.align		4
        /*00f4*/ 	.byte	0x03, 0x5f
        /*00f6*/ 	.short	0x0101


	//----- nvinfo : EIATTR_EXIT_INSTR_OFFSETS
	.align		4
        /*00f8*/ 	.byte	0x04, 0x1c
        /*00fa*/ 	.short	(.L_37 - .L_36)


	//   ....[0]....
.L_36:
        /*00fc*/ 	.word	0x000085b0


	//   ....[1]....
        /*0100*/ 	.word	0x000085d0


	//----- nvinfo : EIATTR_REQNTID
	.align		4
.L_37:
        /*0104*/ 	.byte	0x04, 0x10
        /*0106*/ 	.short	(.L_39 - .L_38)
.L_38:
        /*0108*/ 	.word	0x00000080
        /*010c*/ 	.word	0x00000001
        /*0110*/ 	.word	0x00000001


	//----- nvinfo : EIATTR_CBANK_PARAM_SIZE
	.align		4
.L_39:
        /*0114*/ 	.byte	0x03, 0x19
        /*0116*/ 	.short	0x0050


	//----- nvinfo : EIATTR_PARAM_CBANK
	.align		4
        /*0118*/ 	.byte	0x04, 0x0a
        /*011a*/ 	.short	(.L_41 - .L_40)
	.align		4
.L_40:
        /*011c*/ 	.word	index@(.nv.constant0.matmul_kernel)
        /*0120*/ 	.short	0x0210
        /*0122*/ 	.short	0x0050


	//----- nvinfo : EIATTR_SW_WAR
	.align		4
.L_41:
        /*0124*/ 	.byte	0x04, 0x36
        /*0126*/ 	.short	(.L_43 - .L_42)
.L_42:
        /*0128*/ 	.word	0x00000008
.L_43:


//--------------------- .nv.callgraph             --------------------------
	.section	.nv.callgraph,"",@"SHT_CUDA_CALLGRAPH"
	.align	4
	.sectionentsize	8
	.align		4
        /*0000*/ 	.word	0x00000000
	.align		4
        /*0004*/ 	.word	0xffffffff
	.align		4
        /*0008*/ 	.word	0x00000000
	.align		4
        /*000c*/ 	.word	0xfffffffe
	.align		4
        /*0010*/ 	.word	0x00000000
	.align		4
        /*0014*/ 	.word	0xfffffffd
	.align		4
        /*0018*/ 	.word	0x00000000
	.align		4
        /*001c*/ 	.word	0xfffffffc


//--------------------- .text.matmul_kernel       --------------------------
	.section	.text.matmul_kernel,"ax",@progbits
	.align	128
        .global         matmul_kernel
        .type           matmul_kernel,@function
        .size           matmul_kernel,(.L_x_3 - matmul_kernel)
        .other          matmul_kernel,@"STO_CUDA_ENTRY STV_DEFAULT"
matmul_kernel:
.text.matmul_kernel:
[----:B------:R-:W-:Y:S08]  /*0000*/  LDC R1, c[0x0][0x28] ;  /* 0x00000a00ff017b82 */ /* 0x000ff00000000800 */
[----:B------:R-:W1:Y:S01]  /*0010*/  LDC.64 R122, c[0x0][0x228] ;  /* 0x00008a00ff7a7b82 */ /* 0x000e620000000a00 */
[----:B------:R-:W2:Y:S01]  /*0020*/  S2R R5, SR_CTAID.X ;  /* 0x0000000000057919 */ /* 0x000ea20000002500 */
[----:B------:R-:W-:Y:S01]  /*0030*/  UMOV UR8, 0x400 ;  /* 0x0000040000087882 */ /* 0x000fe20000000000 */
[----:B------:R-:W-:Y:S01]  /*0040*/  ULDC.64 UR6, c[0x0][0x210] ;  /* 0x0000840000067ab9 */ /* 0x000fe20000000a00 */
[----:B------:R-:W-:Y:S01]  /*0050*/  ULDC.64 UR16, c[0x0][0x208] ;  /* 0x0000820000107ab9 */ /* 0x000fe20000000a00 */
[----:B------:R-:W3:Y:S01]  /*0060*/  S2R R161, SR_TID.X ;  /* 0x0000000000a17919 */ /* 0x000ee20000002100 */
[----:B------:R-:W-:-:S02]  /*0070*/  ULDC UR9, c[0x0][0x240] ;  /* 0x0000900000097ab9 */ /* 0x000fc40000000800 */
[----:B------:R-:W4:Y:S08]  /*0080*/  LDC.64 R138, c[0x0][0x230] ;  /* 0x00008c00ff8a7b82 */ /* 0x000f300000000a00 */
[----:B------:R-:W5:Y:S01]  /*0090*/  S2UR UR4, SR_CgaCtaId ;  /* 0x00000000000479c3 */ /* 0x000f620000008800 */
[----:B-1----:R-:W-:Y:S01]  /*00a0*/  VIADD R0, R123, 0x3f ;  /* 0x0000003f7b007836 */ /* 0x002fe20000000000 */
[----:B------:R-:W-:-:S06]  /*00b0*/  IABS R23, R123 ;  /* 0x0000007b00177213 */ /* 0x000fcc0000000000 */
[----:B------:R-:W1:Y:S01]  /*00c0*/  LDC.64 R114, c[0x0][0x238] ;  /* 0x00008e00ff727b82 */ /* 0x000e620000000a00 */
[----:B------:R-:W-:Y:S02]  /*00d0*/  IABS R17, R122 ;  /* 0x0000007a00117213 */ /* 0x000fe40000000000 */
[----:B------:R-:W-:Y:S02]  /*00e0*/  SHF.R.S32.HI R3, RZ, 0x1f, R0 ;  /* 0x0000001fff037819 */ /* 0x000fe40000011400 */
[----:B------:R-:W-:Y:S01]  /*00f0*/  LOP3.LUT R154, RZ, R123, RZ, 0x33, !PT ;  /* 0x0000007bff9a7212 */ /* 0x000fe200078e33ff */
[C---:B----4-:R-:W-:Y:S01]  /*0100*/  VIADD R39, R138.reuse, 0xffffffc6 ;  /* 0xffffffc68a277836 */ /* 0x050fe20000000000 */
[----:B------:R-:W-:Y:S01]  /*0110*/  LEA.HI R3, R3, R0, RZ, 0x6 ;  /* 0x0000000003037211 */ /* 0x000fe200078f30ff */
[C---:B------:R-:W-:Y:S01]  /*0120*/  VIADD R40, R138.reuse, 0xffffffc7 ;  /* 0xffffffc78a287836 */ /* 0x040fe20000000000 */
[----:B--2---:R-:W-:Y:S01]  /*0130*/  IABS R8, R5 ;  /* 0x0000000500087213 */ /* 0x004fe20000000000 */
[C---:B------:R-:W-:Y:S01]  /*0140*/  VIADD R44, R138.reuse, 0xffffffc3 ;  /* 0xffffffc38a2c7836 */ /* 0x040fe20000000000 */
[----:B------:R-:W-:Y:S01]  /*0150*/  SHF.R.S32.HI R4, RZ, 0x6, R3 ;  /* 0x00000006ff047819 */ /* 0x000fe20000011403 */
[C---:B------:R-:W-:Y:S01]  /*0160*/  VIADD R43, R138.reuse, 0xffffffdc ;  /* 0xffffffdc8a2b7836 */ /* 0x040fe20000000000 */
[----:B---3--:R-:W-:Y:S01]  /*0170*/  LOP3.LUT R107, R161, 0x1f, RZ, 0xc0, !PT ;  /* 0x0000001fa16b7812 */ /* 0x008fe200078ec0ff */
[----:B-----5:R-:W-:Y:S01]  /*0180*/  ULEA UR8, UR4, UR8, 0x18 ;  /* 0x0000000804087291 */ /* 0x020fe2000f8ec03f */
[-C--:B------:R-:W-:Y:S01]  /*0190*/  IABS R7, R4.reuse ;  /* 0x0000000400077213 */ /* 0x080fe20000000000 */
[C---:B------:R-:W-:Y:S01]  /*01a0*/  VIADD R47, R138.reuse, 0xffffffde ;  /* 0xffffffde8a2f7836 */ /* 0x040fe20000000000 */
[----:B------:R-:W-:Y:S01]  /*01b0*/  IABS R10, R4 ;  /* 0x00000004000a7213 */ /* 0x000fe20000000000 */
[C---:B------:R-:W-:Y:S01]  /*01c0*/  VIADD R48, R138.reuse, 0xffffffdf ;  /* 0xffffffdf8a307836 */ /* 0x040fe20000000000 */
[----:B------:R-:W2:Y:S01]  /*01d0*/  I2F.RP R0, R7 ;  /* 0x0000000700007306 */ /* 0x000ea20000209400 */
[C---:B------:R-:W-:Y:S01]  /*01e0*/  VIADD R51, R138.reuse, 0xffffffda ;  /* 0xffffffda8a337836 */ /* 0x040fe20000000000 */
[----:B------:R-:W-:Y:S01]  /*01f0*/  ULDC.64 UR4, c[0x0][0x218] ;  /* 0x0000860000047ab9 */ /* 0x000fe20000000a00 */
[----:B------:R-:W-:-:S02]  /*0200*/  VIADD R53, R138, 0xffffffdb ;  /* 0xffffffdb8a357836 */ /* 0x000fc40000000000 */
[C---:B-1----:R-:W-:Y:S02]  /*0210*/  IMAD R127, R114.reuse, 0x24, RZ ;  /* 0x00000024727f7824 */ /* 0x042fe400078e02ff */
[C---:B------:R-:W-:Y:S02]  /*0220*/  IMAD R129, R114.reuse, 0x28, RZ ;  /* 0x0000002872817824 */ /* 0x040fe400078e02ff */
[C---:B------:R-:W-:Y:S02]  /*0230*/  IMAD R73, R114.reuse, 0x2c, RZ ;  /* 0x0000002c72497824 */ /* 0x040fe400078e02ff */
[----:B------:R-:W-:Y:S02]  /*0240*/  IMAD R125, R114, 0x30, RZ ;  /* 0x00000030727d7824 */ /* 0x000fe400078e02ff */
[C---:B------:R-:W-:Y:S01]  /*0250*/  VIADD R54, R138.reuse, 0xffffffd5 ;  /* 0xffffffd58a367836 */ /* 0x040fe20000000000 */
[----:B--2---:R-:W1:Y:S01]  /*0260*/  MUFU.RCP R0, R0 ;  /* 0x0000000000007308 */ /* 0x004e620000001000 */
[----:B------:R-:W-:-:S02]  /*0270*/  VIADD R55, R138, 0xffffffd6 ;  /* 0xffffffd68a377836 */ /* 0x000fc40000000000 */
[C---:B------:R-:W-:Y:S02]  /*0280*/  VIADD R58, R138.reuse, 0xffffffd1 ;  /* 0xffffffd18a3a7836 */ /* 0x040fe40000000000 */
[----:B------:R-:W-:Y:S02]  /*0290*/  VIADD R168, R138, 0xffffffe0 ;  /* 0xffffffe08aa87836 */ /* 0x000fe40000000000 */
[C---:B------:R-:W-:Y:S02]  /*02a0*/  IMAD R121, R114.reuse, 0x34, RZ ;  /* 0x0000003472797824 */ /* 0x040fe400078e02ff */
[C---:B------:R-:W-:Y:S02]  /*02b0*/  IMAD R117, R114.reuse, 0x38, RZ ;  /* 0x0000003872757824 */ /* 0x040fe400078e02ff */
[C---:B------:R-:W-:Y:S02]  /*02c0*/  IMAD R119, R114.reuse, 0x3c, RZ ;  /* 0x0000003c72777824 */ /* 0x040fe400078e02ff */
[----:B------:R-:W-:-:S02]  /*02d0*/  IMAD R90, R114, 0xf, RZ ;  /* 0x0000000f725a7824 */ /* 0x000fc400078e02ff */
[----:B------:R-:W-:Y:S02]  /*02e0*/  IMAD.SHL.U32 R91, R114, 0x10, RZ ;  /* 0x00000010725b7824 */ /* 0x000fe400078e00ff */
[----:B-1----:R-:W-:Y:S02]  /*02f0*/  VIADD R2, R0, 0xffffffe ;  /* 0x0ffffffe00027836 */ /* 0x002fe40000000000 */
[----:B------:R-:W-:Y:S02]  /*0300*/  IMAD.MOV R0, RZ, RZ, -R10 ;  /* 0x000000ffff007224 */ /* 0x000fe400078e0a0a */
[----:B------:R1:W2:Y:S01]  /*0310*/  F2I.FTZ.U32.TRUNC.NTZ R3, R2 ;  /* 0x0000000200037305 */ /* 0x0002a2000021f000 */
[C---:B------:R-:W-:Y:S02]  /*0320*/  IMAD R113, R114.reuse, 0x44, RZ ;  /* 0x0000004472717824 */ /* 0x040fe400078e02ff */
[C---:B------:R-:W-:Y:S02]  /*0330*/  IMAD R83, R114.reuse, 0x48, RZ ;  /* 0x0000004872537824 */ /* 0x040fe400078e02ff */
[----:B------:R-:W-:-:S02]  /*0340*/  IMAD R92, R114, 0x11, RZ ;  /* 0x00000011725c7824 */ /* 0x000fc400078e02ff */
[----:B------:R-:W-:Y:S02]  /*0350*/  IMAD R93, R114, 0x12, RZ ;  /* 0x00000012725d7824 */ /* 0x000fe400078e02ff */
[----:B-1----:R-:W-:Y:S02]  /*0360*/  IMAD.MOV.U32 R2, RZ, RZ, RZ ;  /* 0x000000ffff027224 */ /* 0x002fe400078e00ff */
[----:B------:R-:W-:Y:S02]  /*0370*/  VIADD R59, R138, 0xffffffd2 ;  /* 0xffffffd28a3b7836 */ /* 0x000fe40000000000 */
[C---:B------:R-:W-:Y:S02]  /*0380*/  IMAD R85, R114.reuse, 0x4c, RZ ;  /* 0x0000004c72557824 */ /* 0x040fe400078e02ff */
[----:B--2---:R-:W-:Y:S02]  /*0390*/  IMAD.MOV R6, RZ, RZ, -R3 ;  /* 0x000000ffff067224 */ /* 0x004fe400078e0a03 */
[----:B------:R-:W-:-:S02]  /*03a0*/  IMAD R79, R114, 0x50, RZ ;  /* 0x00000050724f7824 */ /* 0x000fc400078e02ff */
[----:B------:R-:W-:Y:S02]  /*03b0*/  IMAD R9, R6, R7, RZ ;  /* 0x0000000706097224 */ /* 0x000fe400078e02ff */
[----:B------:R-:W-:Y:S02]  /*03c0*/  IMAD.MOV.U32 R6, RZ, RZ, R8 ;  /* 0x000000ffff067224 */ /* 0x000fe400078e0008 */
[----:B------:R-:W-:-:S04]  /*03d0*/  IMAD.HI.U32 R3, R3, R9, R2 ;  /* 0x0000000903037227 */ /* 0x000fc800078e0002 */
[----:B------:R-:W-:Y:S02]  /*03e0*/  IMAD R94, R114, 0x13, RZ ;  /* 0x00000013725e7824 */ /* 0x000fe400078e02ff */
[----:B------:R-:W-:-:S04]  /*03f0*/  IMAD.HI.U32 R3, R3, R6, RZ ;  /* 0x0000000603037227 */ /* 0x000fc800078e00ff */
[----:B------:R-:W-:Y:S02]  /*0400*/  IMAD R0, R3, R0, R6 ;  /* 0x0000000003007224 */ /* 0x000fe400078e0206 */
[C---:B------:R-:W-:Y:S02]  /*0410*/  IMAD R81, R114.reuse, 0x54, RZ ;  /* 0x0000005472517824 */ /* 0x040fe400078e02ff */
[C---:B------:R-:W-:Y:S01]  /*0420*/  IMAD R95, R114.reuse, 0x15, RZ ;  /* 0x00000015725f7824 */ /* 0x040fe200078e02ff */
[----:B------:R-:W-:Y:S01]  /*0430*/  ISETP.GT.U32.AND P1, PT, R7, R0, PT ;  /* 0x000000000700720c */ /* 0x000fe20003f24070 */
[C---:B------:R-:W-:Y:S02]  /*0440*/  IMAD R96, R114.reuse, 0x16, RZ ;  /* 0x0000001672607824 */ /* 0x040fe400078e02ff */
[C---:B------:R-:W-:Y:S02]  /*0450*/  IMAD R77, R114.reuse, 0x5c, RZ ;  /* 0x0000005c724d7824 */ /* 0x040fe400078e02ff */
[----:B------:R-:W-:-:S02]  /*0460*/  IMAD R97, R114, 0x17, RZ ;  /* 0x0000001772617824 */ /* 0x000fc400078e02ff */
[C---:B------:R-:W-:Y:S02]  /*0470*/  IMAD R98, R114.reuse, 0x19, RZ ;  /* 0x0000001972627824 */ /* 0x040fe400078e02ff */
[C---:B------:R-:W-:Y:S02]  /*0480*/  IMAD R99, R114.reuse, 0x1a, RZ ;  /* 0x0000001a72637824 */ /* 0x040fe400078e02ff */
[----:B------:R-:W-:Y:S02]  /*0490*/  IMAD R100, R114, 0x1b, RZ ;  /* 0x0000001b72647824 */ /* 0x000fe400078e02ff */
[----:B------:R-:W-:Y:S02]  /*04a0*/  @!P1 IMAD.IADD R0, R0, 0x1, -R7 ;  /* 0x0000000100009824 */ /* 0x000fe400078e0a07 */
[----:B------:R-:W-:Y:S01]  /*04b0*/  @!P1 VIADD R3, R3, 0x1 ;  /* 0x0000000103039836 */ /* 0x000fe20000000000 */
[----:B------:R-:W-:Y:S01]  /*04c0*/  ISETP.NE.AND P1, PT, R4, RZ, PT ;  /* 0x000000ff0400720c */ /* 0x000fe20003f25270 */
[----:B------:R-:W-:Y:S01]  /*04d0*/  IMAD R101, R114, 0x1d, RZ ;  /* 0x0000001d72657824 */ /* 0x000fe200078e02ff */
[----:B------:R-:W-:Y:S01]  /*04e0*/  ISETP.GE.U32.AND P0, PT, R0, R7, PT ;  /* 0x000000070000720c */ /* 0x000fe20003f06070 */
[C---:B------:R-:W-:Y:S01]  /*04f0*/  IMAD R102, R114.reuse, 0x1e, RZ ;  /* 0x0000001e72667824 */ /* 0x040fe200078e02ff */
[----:B------:R-:W-:Y:S01]  /*0500*/  LOP3.LUT R0, R5, R4, RZ, 0x3c, !PT ;  /* 0x0000000405007212 */ /* 0x000fe200078e3cff */
[----:B------:R-:W-:-:S02]  /*0510*/  IMAD R103, R114, 0x1f, RZ ;  /* 0x0000001f72677824 */ /* 0x000fc400078e02ff */
[----:B------:R-:W-:Y:S01]  /*0520*/  VIADD R170, R138, 0xffffffc0 ;  /* 0xffffffc08aaa7836 */ /* 0x000fe20000000000 */
[----:B------:R-:W-:Y:S01]  /*0530*/  ISETP.GE.AND P2, PT, R0, RZ, PT ;  /* 0x000000ff0000720c */ /* 0x000fe20003f46270 */
[----:B------:R-:W-:Y:S02]  /*0540*/  VIADD R0, R122, 0x7f ;  /* 0x0000007f7a007836 */ /* 0x000fe40000000000 */
[----:B------:R-:W-:-:S04]  /*0550*/  IMAD R155, R107, R115, RZ ;  /* 0x000000736b9b7224 */ /* 0x000fc800078e02ff */
[----:B------:R-:W-:Y:S02]  /*0560*/  @P0 VIADD R3, R3, 0x1 ;  /* 0x0000000103030836 */ /* 0x000fe40000000000 */
[----:B------:R-:W-:Y:S02]  /*0570*/  IMAD.SHL.U32 R109, R155, 0x4, RZ ;  /* 0x000000049b6d7824 */ /* 0x000fe400078e00ff */
[----:B------:R-:W-:Y:S01]  /*0580*/  IMAD.MOV.U32 R10, RZ, RZ, R3 ;  /* 0x000000ffff0a7224 */ /* 0x000fe200078e0003 */
[----:B------:R-:W-:-:S03]  /*0590*/  SHF.R.S32.HI R3, RZ, 0x1f, R0 ;  /* 0x0000001fff037819 */ /* 0x000fc60000011400 */
[----:B------:R-:W-:Y:S01]  /*05a0*/  @!P2 IMAD.MOV R10, RZ, RZ, -R10 ;  /* 0x000000ffff0aa224 */ /* 0x000fe200078e0a0a */
[----:B------:R-:W-:Y:S02]  /*05b0*/  LEA.HI R3, R3, R0, RZ, 0x7 ;  /* 0x0000000003037211 */ /* 0x000fe400078f38ff */
[----:B------:R-:W-:-:S04]  /*05c0*/  @!P1 LOP3.LUT R10, RZ, R4, RZ, 0x33, !PT ;  /* 0x00000004ff0a9212 */ /* 0x000fc800078e33ff */
[----:B------:R-:W-:Y:S01]  /*05d0*/  LEA.HI.SX32 R3, R3, -R10, 0x19 ;  /* 0x8000000a03037211 */ /* 0x000fe200078fcaff */
[----:B------:R-:W-:-:S03]  /*05e0*/  IMAD.MOV R6, RZ, RZ, -R10 ;  /* 0x000000ffff067224 */ /* 0x000fc600078e0a0a */
[----:B------:R-:W-:Y:S01]  /*05f0*/  VIMNMX R12, R3, 0x1, PT ;  /* 0x00000001030c7848 */ /* 0x000fe20003fe0100 */
[----:B------:R-:W-:-:S03]  /*0600*/  IMAD R11, R4, R6, R5 ;  /* 0x00000006040b7224 */ /* 0x000fc600078e0205 */
[-C--:B------:R-:W-:Y:S02]  /*0610*/  IABS R7, R12.reuse ;  /* 0x0000000c00077213 */ /* 0x080fe40000000000 */
[----:B------:R-:W-:Y:S02]  /*0620*/  IABS R4, R12 ;  /* 0x0000000c00047213 */ /* 0x000fe40000000000 */
[----:B------:R-:W1:Y:S03]  /*0630*/  I2F.RP R0, R7 ;  /* 0x0000000700007306 */ /* 0x000e660000209400 */
[----:B------:R-:W-:-:S05]  /*0640*/  IMAD.MOV R4, RZ, RZ, -R4 ;  /* 0x000000ffff047224 */ /* 0x000fca00078e0a04 */
[----:B-1----:R-:W1:Y:S02]  /*0650*/  MUFU.RCP R0, R0 ;  /* 0x0000000000007308 */ /* 0x002e640000001000 */
[----:B-1----:R-:W-:Y:S01]  /*0660*/  VIADD R2, R0, 0xffffffe ;  /* 0x0ffffffe00027836 */ /* 0x002fe20000000000 */
[----:B------:R-:W-:-:S05]  /*0670*/  IABS R0, R11 ;  /* 0x0000000b00007213 */ /* 0x000fca0000000000 */
[----:B------:R1:W2:Y:S02]  /*0680*/  F2I.FTZ.U32.TRUNC.NTZ R3, R2 ;  /* 0x0000000200037305 */ /* 0x0002a4000021f000 */
[----:B-1----:R-:W-:Y:S02]  /*0690*/  IMAD.MOV.U32 R2, RZ, RZ, RZ ;  /* 0x000000ffff027224 */ /* 0x002fe400078e00ff */
[----:B--2---:R-:W-:-:S04]  /*06a0*/  IMAD.MOV R8, RZ, RZ, -R3 ;  /* 0x000000ffff087224 */ /* 0x004fc800078e0a03 */
[----:B------:R-:W-:-:S04]  /*06b0*/  IMAD R5, R8, R7, RZ ;  /* 0x0000000708057224 */ /* 0x000fc800078e02ff */
[----:B------:R-:W-:Y:S02]  /*06c0*/  IMAD.HI.U32 R3, R3, R5, R2 ;  /* 0x0000000503037227 */ /* 0x000fe400078e0002 */
[----:B------:R-:W1:Y:S04]  /*06d0*/  I2F.RP R2, R17 ;  /* 0x0000001100027306 */ /* 0x000e680000209400 */
[----:B------:R-:W-:-:S04]  /*06e0*/  IMAD.HI.U32 R3, R3, R0, RZ ;  /* 0x0000000003037227 */ /* 0x000fc800078e00ff */
[----:B------:R-:W-:Y:S02]  /*06f0*/  IMAD R0, R3, R4, R0 ;  /* 0x0000000403007224 */ /* 0x000fe400078e0200 */
[----:B------:R-:W2:Y:S03]  /*0700*/  I2F.RP R4, R23 ;  /* 0x0000001700047306 */ /* 0x000ea60000209400 */
[----:B------:R-:W-:-:S05]  /*0710*/  ISETP.GT.U32.AND P1, PT, R7, R0, PT ;  /* 0x000000000700720c */ /* 0x000fca0003f24070 */
[----:B-1----:R-:W1:Y:S08]  /*0720*/  MUFU.RCP R2, R2 ;  /* 0x0000000200027308 */ /* 0x002e700000001000 */
[----:B--2---:R-:W2:Y:S01]  /*0730*/  MUFU.RCP R4, R4 ;  /* 0x0000000400047308 */ /* 0x004ea20000001000 */
[----:B------:R-:W-:Y:S02]  /*0740*/  @!P1 IMAD.IADD R0, R0, 0x1, -R7 ;  /* 0x0000000100009824 */ /* 0x000fe400078e0a07 */
[----:B------:R-:W-:Y:S01]  /*0750*/  @!P1 VIADD R3, R3, 0x1 ;  /* 0x0000000103039836 */ /* 0x000fe20000000000 */
[----:B------:R-:W-:-:S02]  /*0760*/  ISETP.NE.AND P1, PT, R12, RZ, PT ;  /* 0x000000ff0c00720c */ /* 0x000fc40003f25270 */
[----:B------:R-:W-:Y:S02]  /*0770*/  ISETP.GE.U32.AND P0, PT, R0, R7, PT ;  /* 0x000000070000720c */ /* 0x000fe40003f06070 */
[----:B------:R-:W-:Y:S01]  /*0780*/  LOP3.LUT R0, R11, R12, RZ, 0x3c, !PT ;  /* 0x0000000c0b007212 */ /* 0x000fe200078e3cff */
[----:B-1----:R-:W-:Y:S01]  /*0790*/  VIADD R6, R2, 0xffffffe ;  /* 0x0ffffffe02067836 */ /* 0x002fe20000000000 */
[C---:B------:R-:W-:Y:S02]  /*07a0*/  LOP3.LUT R2, R161.reuse, 0x60, RZ, 0xc0, !PT ;  /* 0x00000060a1027812 */ /* 0x040fe400078ec0ff */
[----:B------:R-:W-:Y:S01]  /*07b0*/  ISETP.GE.AND P2, PT, R0, RZ, PT ;  /* 0x000000ff0000720c */ /* 0x000fe20003f46270 */
[----:B------:R1:W3:Y:S01]  /*07c0*/  F2I.FTZ.U32.TRUNC.NTZ R7, R6 ;  /* 0x0000000600077305 */ /* 0x0002e2000021f000 */
[----:B------:R-:W-:Y:S01]  /*07d0*/  LOP3.LUT R0, R161, 0x7f, RZ, 0xc0, !PT ;  /* 0x0000007fa1007812 */ /* 0x000fe200078ec0ff */
[----:B--2---:R-:W-:Y:S01]  /*07e0*/  VIADD R8, R4, 0xffffffe ;  /* 0x0ffffffe04087836 */ /* 0x004fe20000000000 */
[----:B------:R-:W-:-:S03]  /*07f0*/  SHF.R.U32.HI R4, RZ, 0x1, R2 ;  /* 0x00000001ff047819 */ /* 0x000fc60000011602 */
[----:B------:R-:W-:Y:S02]  /*0800*/  @P0 VIADD R3, R3, 0x1 ;  /* 0x0000000103030836 */ /* 0x000fe40000000000 */
[----:B------:R3:W2:Y:S01]  /*0810*/  F2I.FTZ.U32.TRUNC.NTZ R9, R8 ;  /* 0x0000000800097305 */ /* 0x0006a2000021f000 */
[----:B-1----:R-:W-:Y:S01]  /*0820*/  SHF.R.U32.HI R6, RZ, 0x5, R161 ;  /* 0x00000005ff067819 */ /* 0x002fe200000116a1 */
[----:B------:R-:W-:Y:S02]  /*0830*/  IMAD.MOV.U32 R14, RZ, RZ, R3 ;  /* 0x000000ffff0e7224 */ /* 0x000fe400078e0003 */
[----:B------:R-:W-:Y:S02]  /*0840*/  IMAD.SHL.U32 R3, R0, 0x4, RZ ;  /* 0x0000000400037824 */ /* 0x000fe400078e00ff */
[----:B------:R-:W-:Y:S01]  /*0850*/  @!P2 IMAD.MOV R14, RZ, RZ, -R14 ;  /* 0x000000ffff0ea224 */ /* 0x000fe200078e0a0e */
[----:B------:R-:W-:Y:S02]  /*0860*/  @!P1 LOP3.LUT R14, RZ, R12, RZ, 0x33, !PT ;  /* 0x0000000cff0e9212 */ /* 0x000fe400078e33ff */
[----:B------:R-:W-:Y:S01]  /*0870*/  LOP3.LUT R3, R3, R4, RZ, 0x3c, !PT ;  /* 0x0000000403037212 */ /* 0x000fe200078e3cff */
[----:B---3--:R-:W-:-:S02]  /*0880*/  IMAD.MOV R8, RZ, RZ, -R7 ;  /* 0x000000ffff087224 */ /* 0x008fc400078e0a07 */
[----:B------:R-:W-:Y:S01]  /*0890*/  IMAD.MOV R5, RZ, RZ, -R14 ;  /* 0x000000ffff057224 */ /* 0x000fe200078e0a0e */
[----:B------:R-:W-:Y:S01]  /*08a0*/  LOP3.LUT R110, R3, 0x40, RZ, 0x3c, !PT ;  /* 0x00000040036e7812 */ /* 0x000fe200078e3cff */
[----:B------:R-:W-:Y:S02]  /*08b0*/  IMAD.SHL.U32 R4, R14, 0x40, RZ ;  /* 0x000000400e047824 */ /* 0x000fe400078e00ff */
[----:B--2---:R-:W-:Y:S02]  /*08c0*/  IMAD.MOV R13, RZ, RZ, -R9 ;  /* 0x000000ffff0d7224 */ /* 0x004fe400078e0a09 */
[----:B------:R-:W-:Y:S01]  /*08d0*/  IMAD R5, R12, R5, R11 ;  /* 0x000000050c057224 */ /* 0x000fe200078e020b */
[----:B------:R-:W-:Y:S01]  /*08e0*/  SGXT.U32 R11, R6, 0x2 ;  /* 0x00000002060b781a */ /* 0x000fe20000000000 */
[----:B------:R-:W-:Y:S02]  /*08f0*/  IMAD.MOV.U32 R12, RZ, RZ, R13 ;  /* 0x000000ffff0c7224 */ /* 0x000fe400078e000d */
[----:B------:R-:W-:Y:S01]  /*0900*/  IMAD R13, R8, R17, RZ ;  /* 0x00000011080d7224 */ /* 0x000fe200078e02ff */
[----:B------:R-:W-:Y:S01]  /*0910*/  LOP3.LUT R11, R4, R11, RZ, 0xfc, !PT ;  /* 0x0000000b040b7212 */ /* 0x000fe200078efcff */
[----:B------:R-:W-:-:S02]  /*0920*/  IMAD.MOV.U32 R6, RZ, RZ, RZ ;  /* 0x000000ffff067224 */ /* 0x000fc400078e00ff */
[----:B------:R-:W-:Y:S01]  /*0930*/  IMAD R15, R12, R23, RZ ;  /* 0x000000170c0f7224 */ /* 0x000fe200078e02ff */
[----:B------:R-:W-:Y:S01]  /*0940*/  LOP3.LUT R24, R11, 0xc, RZ, 0xfc, !PT ;  /* 0x0000000c0b187812 */ /* 0x000fe200078efcff */
[----:B------:R-:W-:Y:S01]  /*0950*/  IMAD.HI.U32 R6, R7, R13, R6 ;  /* 0x0000000d07067227 */ /* 0x000fe200078e0006 */
[----:B------:R-:W-:Y:S02]  /*0960*/  LOP3.LUT R7, R11, 0x4, RZ, 0xfc, !PT ;  /* 0x000000040b077812 */ /* 0x000fe400078efcff */
[----:B------:R-:W-:Y:S01]  /*0970*/  IABS R19, R24 ;  /* 0x0000001800137213 */ /* 0x000fe20000000000 */
[----:B------:R-:W-:Y:S01]  /*0980*/  IMAD.MOV.U32 R8, RZ, RZ, RZ ;  /* 0x000000ffff087224 */ /* 0x000fe200078e00ff */
[----:B------:R-:W-:Y:S01]  /*0990*/  IABS R14, R11 ;  /* 0x0000000b000e7213 */ /* 0x000fe20000000000 */
[----:B------:R-:W-:Y:S01]  /*09a0*/  IMAD.IADD R5, R10, 0x1, R5 ;  /* 0x000000010a057824 */ /* 0x000fe200078e0205 */
[----:B------:R-:W-:Y:S01]  /*09b0*/  ISETP.GE.AND P0, PT, R7, RZ, PT ;  /* 0x000000ff0700720c */ /* 0x000fe20003f06270 */
[----:B------:R-:W-:Y:S01]  /*09c0*/  IMAD.HI.U32 R8, R9, R15, R8 ;  /* 0x0000000f09087227 */ /* 0x000fe200078e0008 */
[----:B------:R-:W-:-:S02]  /*09d0*/  LOP3.LUT R9, R11, 0x8, RZ, 0xfc, !PT ;  /* 0x000000080b097812 */ /* 0x000fc400078efcff */
[----:B------:R-:W-:Y:S01]  /*09e0*/  IABS R15, R7 ;  /* 0x00000007000f7213 */ /* 0x000fe20000000000 */
[----:B------:R-:W-:Y:S01]  /*09f0*/  IMAD R5, R5, 0x80, R0 ;  /* 0x0000008005057824 */ /* 0x000fe200078e0200 */
[----:B------:R-:W-:Y:S01]  /*0a00*/  ISETP.GE.AND P4, PT, R9, RZ, PT ;  /* 0x000000ff0900720c */ /* 0x000fe20003f86270 */
[C---:B------:R-:W-:Y:S01]  /*0a10*/  IMAD.HI.U32 R12, R8.reuse, R19, RZ ;  /* 0x00000013080c7227 */ /* 0x040fe200078e00ff */
[----:B------:R-:W-:Y:S02]  /*0a20*/  IABS R18, R9 ;  /* 0x0000000900127213 */ /* 0x000fe40000000000 */
[----:B------:R-:W-:Y:S01]  /*0a30*/  IABS R13, R5 ;  /* 0x00000005000d7213 */ /* 0x000fe20000000000 */
[----:B------:R-:W-:Y:S01]  /*0a40*/  IMAD.HI.U32 R9, R8, R15, RZ ;  /* 0x0000000f08097227 */ /* 0x000fe200078e00ff */
[C---:B------:R-:W-:Y:S02]  /*0a50*/  LOP3.LUT R26, R11.reuse, 0x14, RZ, 0xfc, !PT ;  /* 0x000000140b1a7812 */ /* 0x040fe400078efcff */
[C---:B------:R-:W-:Y:S01]  /*0a60*/  LOP3.LUT R27, R11.reuse, 0x18, RZ, 0xfc, !PT ;  /* 0x000000180b1b7812 */ /* 0x040fe200078efcff */
[----:B------:R-:W-:Y:S01]  /*0a70*/  IMAD.MOV R16, RZ, RZ, -R9 ;  /* 0x000000ffff107224 */ /* 0x000fe200078e0a09 */
[----:B------:R-:W-:Y:S01]  /*0a80*/  LOP3.LUT R31, R11, 0x1c, RZ, 0xfc, !PT ;  /* 0x0000001c0b1f7812 */ /* 0x000fe200078efcff */
[----:B------:R-:W-:Y:S01]  /*0a90*/  IMAD.HI.U32 R6, R6, R13, RZ ;  /* 0x0000000d06067227 */ /* 0x000fe200078e00ff */
[----:B------:R-:W-:-:S02]  /*0aa0*/  IABS R20, R27 ;  /* 0x0000001b00147213 */ /* 0x000fc40000000000 */
[----:B------:R-:W-:Y:S01]  /*0ab0*/  LOP3.LUT R32, R11, 0x20, RZ, 0xfc, !PT ;  /* 0x000000200b207812 */ /* 0x000fe200078efcff */
[----:B------:R-:W-:Y:S01]  /*0ac0*/  IMAD R9, R23, R16, R15 ;  /* 0x0000001017097224 */ /* 0x000fe200078e020f */
[----:B------:R-:W-:Y:S01]  /*0ad0*/  LOP3.LUT R25, R11, 0x10, RZ, 0xfc, !PT ;  /* 0x000000100b197812 */ /* 0x000fe200078efcff */
[C---:B------:R-:W-:Y:S01]  /*0ae0*/  IMAD.HI.U32 R10, R8.reuse, R18, RZ ;  /* 0x00000012080a7227 */ /* 0x040fe200078e00ff */
[----:B------:R-:W-:Y:S02]  /*0af0*/  IABS R21, R31 ;  /* 0x0000001f00157213 */ /* 0x000fe40000000000 */
[----:B------:R-:W-:Y:S01]  /*0b00*/  ISETP.GT.U32.AND P3, PT, R23, R9, PT ;  /* 0x000000091700720c */ /* 0x000fe20003f64070 */
[----:B------:R-:W-:Y:S01]  /*0b10*/  IMAD.MOV R12, RZ, RZ, -R12 ;  /* 0x000000ffff0c7224 */ /* 0x000fe200078e0a0c */
[C---:B------:R-:W-:Y:S01]  /*0b20*/  LOP3.LUT R33, R11.reuse, 0x24, RZ, 0xfc, !PT ;  /* 0x000000240b217812 */ /* 0x040fe200078efcff */
[----:B------:R-:W-:Y:S01]  /*0b30*/  IMAD.HI.U32 R7, R8, R14, RZ ;  /* 0x0000000e08077227 */ /* 0x000fe200078e00ff */
[----:B------:R-:W-:-:S02]  /*0b40*/  LOP3.LUT R34, R11, 0x28, RZ, 0xfc, !PT ;  /* 0x000000280b227812 */ /* 0x000fc400078efcff */
[C---:B------:R-:W-:Y:S01]  /*0b50*/  LOP3.LUT R35, R11.reuse, 0x2c, RZ, 0xfc, !PT ;  /* 0x0000002c0b237812 */ /* 0x040fe200078efcff */
[----:B------:R-:W-:Y:S01]  /*0b60*/  IMAD.MOV R6, RZ, RZ, -R6 ;  /* 0x000000ffff067224 */ /* 0x000fe200078e0a06 */
[----:B------:R-:W-:Y:S01]  /*0b70*/  IABS R22, R34 ;  /* 0x0000002200167213 */ /* 0x000fe20000000000 */
[----:B------:R-:W-:Y:S01]  /*0b80*/  IMAD.MOV R10, RZ, RZ, -R10 ;  /* 0x000000ffff0a7224 */ /* 0x000fe200078e0a0a */
[----:B------:R-:W-:Y:S01]  /*0b90*/  LOP3.LUT R36, R11, 0x30, RZ, 0xfc, !PT ;  /* 0x000000300b247812 */ /* 0x000fe200078efcff */
[----:B------:R-:W-:Y:S01]  /*0ba0*/  IMAD R12, R23, R12, R19 ;  /* 0x0000000c170c7224 */ /* 0x000fe200078e0213 */
[----:B------:R-:W-:Y:S01]  /*0bb0*/  IABS R19, R26 ;  /* 0x0000001a00137213 */ /* 0x000fe20000000000 */
[----:B------:R-:W-:Y:S01]  /*0bc0*/  @!P3 IMAD.IADD R9, R9, 0x1, -R23 ;  /* 0x000000010909b824 */ /* 0x000fe200078e0a17 */
[----:B------:R-:W-:Y:S01]  /*0bd0*/  LOP3.LUT R37, R11, 0x34, RZ, 0xfc, !PT ;  /* 0x000000340b257812 */ /* 0x000fe200078efcff */
[----:B------:R-:W-:Y:S01]  /*0be0*/  IMAD.MOV R7, RZ, RZ, -R7 ;  /* 0x000000ffff077224 */ /* 0x000fe200078e0a07 */
[----:B------:R-:W-:Y:S01]  /*0bf0*/  ISETP.GT.U32.AND P3, PT, R23, R12, PT ;  /* 0x0000000c1700720c */ /* 0x000fe20003f64070 */
[----:B------:R-:W-:Y:S01]  /*0c00*/  IMAD R6, R17, R6, R13 ;  /* 0x0000000611067224 */ /* 0x000fe200078e020d */
[C---:B------:R-:W-:Y:S01]  /*0c10*/  ISETP.GT.U32.AND P5, PT, R23.reuse, R9, PT ;  /* 0x000000091700720c */ /* 0x040fe20003fa4070 */
[C---:B------:R-:W-:Y:S01]  /*0c20*/  IMAD R10, R23.reuse, R10, R18 ;  /* 0x0000000a170a7224 */ /* 0x040fe200078e0212 */
[----:B------:R-:W-:Y:S01]  /*0c30*/  IABS R18, R25 ;  /* 0x0000001900127213 */ /* 0x000fe20000000000 */
[----:B------:R-:W-:Y:S01]  /*0c40*/  IMAD R7, R23, R7, R14 ;  /* 0x0000000717077224 */ /* 0x000fe200078e020e */
[----:B------:R-:W-:Y:S01]  /*0c50*/  ISETP.GT.U32.AND P1, PT, R17, R6, PT ;  /* 0x000000061100720c */ /* 0x000fe20003f24070 */
[----:B------:R-:W-:Y:S01]  /*0c60*/  IMAD.HI.U32 R14, R8, R19, RZ ;  /* 0x00000013080e7227 */ /* 0x000fe200078e00ff */
[----:B------:R-:W-:-:S02]  /*0c70*/  ISETP.GT.U32.AND P6, PT, R23, R10, PT ;  /* 0x0000000a1700720c */ /* 0x000fc40003fc4070 */
[----:B------:R-:W-:Y:S01]  /*0c80*/  ISETP.GT.U32.AND P2, PT, R23, R7, PT ;  /* 0x000000071700720c */ /* 0x000fe20003f44070 */
[----:B------:R-:W-:Y:S01]  /*0c90*/  IMAD.HI.U32 R15, R8, R20, RZ ;  /* 0x00000014080f7227 */ /* 0x000fe200078e00ff */
[C---:B------:R-:W-:Y:S02]  /*0ca0*/  LOP3.LUT R38, R11.reuse, 0x38, RZ, 0xfc, !PT ;  /* 0x000000380b267812 */ /* 0x040fe400078efcff */
[----:B------:R-:W-:Y:S01]  /*0cb0*/  LOP3.LUT R30, R11, 0x3c, RZ, 0xfc, !PT ;  /* 0x0000003c0b1e7812 */ /* 0x000fe200078efcff */
[----:B------:R-:W-:Y:S02]  /*0cc0*/  IMAD.MOV R14, RZ, RZ, -R14 ;  /* 0x000000ffff0e7224 */ /* 0x000fe400078e0a0e */
[----:B------:R-:W-:Y:S01]  /*0cd0*/  IMAD.MOV R15, RZ, RZ, -R15 ;  /* 0x000000ffff0f7224 */ /* 0x000fe200078e0a0f */
[----:B------:R-:W-:Y:S01]  /*0ce0*/  IABS R28, R30 ;  /* 0x0000001e001c7213 */ /* 0x000fe20000000000 */
[C---:B------:R-:W-:Y:S02]  /*0cf0*/  IMAD R14, R23.reuse, R14, R19 ;  /* 0x0000000e170e7224 */ /* 0x040fe400078e0213 */
[----:B------:R-:W-:Y:S01]  /*0d00*/  IMAD R15, R23, R15, R20 ;  /* 0x0000000f170f7224 */ /* 0x000fe200078e0214 */
[----:B------:R-:W-:Y:S01]  /*0d10*/  IABS R20, R32 ;  /* 0x0000002000147213 */ /* 0x000fe20000000000 */
[----:B------:R-:W-:Y:S01]  /*0d20*/  @!P5 IMAD.IADD R9, R9, 0x1, -R23 ;  /* 0x000000010909d824 */ /* 0x000fe200078e0a17 */
[----:B------:R-:W-:Y:S01]  /*0d30*/  ISETP.GT.U32.AND P5, PT, R23, R14, PT ;  /* 0x0000000e1700720c */ /* 0x000fe20003fa4070 */
[----:B------:R-:W-:-:S02]  /*0d40*/  @!P1 IMAD.IADD R6, R6, 0x1, -R17 ;  /* 0x0000000106069824 */ /* 0x000fc400078e0a11 */
[--C-:B------:R-:W-:Y:S01]  /*0d50*/  @!P6 IMAD.IADD R10, R10, 0x1, -R23.reuse ;  /* 0x000000010a0ae824 */ /* 0x100fe200078e0a17 */
[----:B------:R-:W-:Y:S01]  /*0d60*/  ISETP.GT.U32.AND P6, PT, R23, R15, PT ;  /* 0x0000000f1700720c */ /* 0x000fe20003fc4070 */
[----:B------:R-:W-:Y:S01]  /*0d70*/  @!P2 IMAD.IADD R7, R7, 0x1, -R23 ;  /* 0x000000010707a824 */ /* 0x000fe200078e0a17 */
[----:B------:R-:W-:Y:S01]  /*0d80*/  ISETP.GT.U32.AND P2, PT, R17, R6, PT ;  /* 0x000000061100720c */ /* 0x000fe20003f44070 */
[----:B------:R-:W-:-:S03]  /*0d90*/  IMAD.HI.U32 R16, R8, R21, RZ ;  /* 0x0000001508107227 */ /* 0x000fc600078e00ff */
[----:B------:R-:W-:Y:S01]  /*0da0*/  ISETP.GT.U32.AND P1, PT, R23, R7, PT ;  /* 0x000000071700720c */ /* 0x000fe20003f24070 */
[----:B------:R-:W-:-:S04]  /*0db0*/  IMAD.HI.U32 R13, R8, R18, RZ ;  /* 0x00000012080d7227 */ /* 0x000fc800078e00ff */
[--C-:B------:R-:W-:Y:S02]  /*0dc0*/  @!P5 IMAD.IADD R14, R14, 0x1, -R23.reuse ;  /* 0x000000010e0ed824 */ /* 0x100fe400078e0a17 */
[----:B------:R-:W-:Y:S02]  /*0dd0*/  @!P6 IMAD.IADD R15, R15, 0x1, -R23 ;  /* 0x000000010f0fe824 */ /* 0x000fe400078e0a17 */
[----:B------:R-:W-:Y:S01]  /*0de0*/  @!P2 IMAD.IADD R6, R6, 0x1, -R17 ;  /* 0x000000010606a824 */ /* 0x000fe200078e0a11 */
[----:B------:R-:W-:Y:S01]  /*0df0*/  ISETP.GT.U32.AND P6, PT, R23, R14, PT ;  /* 0x0000000e1700720c */ /* 0x000fe20003fc4070 */
[----:B------:R-:W-:Y:S01]  /*0e00*/  IMAD.HI.U32 R17, R8, R20, RZ ;  /* 0x0000001408117227 */ /* 0x000fe200078e00ff */
[----:B------:R-:W-:-:S03]  /*0e10*/  ISETP.GE.AND P2, PT, R11, RZ, PT ;  /* 0x000000ff0b00720c */ /* 0x000fc60003f46270 */
[----:B------:R-:W-:Y:S02]  /*0e20*/  IMAD.MOV R16, RZ, RZ, -R16 ;  /* 0x000000ffff107224 */ /* 0x000fe400078e0a10 */
[----:B------:R-:W-:Y:S02]  /*0e30*/  IMAD.MOV R17, RZ, RZ, -R17 ;  /* 0x000000ffff117224 */ /* 0x000fe400078e0a11 */
[----:B------:R-:W-:Y:S02]  /*0e40*/  IMAD.MOV R13, RZ, RZ, -R13 ;  /* 0x000000ffff0d7224 */ /* 0x000fe400078e0a0d */
[C---:B------:R-:W-:Y:S01]  /*0e50*/  IMAD R16, R23.reuse, R16, R21 ;  /* 0x0000001017107224 */ /* 0x040fe200078e0215 */
[----:B------:R-:W-:Y:S01]  /*0e60*/  IABS R21, R33 ;  /* 0x0000002100157213 */ /* 0x000fe20000000000 */
[C---:B------:R-:W-:Y:S02]  /*0e70*/  IMAD R17, R23.reuse, R17, R20 ;  /* 0x0000001117117224 */ /* 0x040fe400078e0214 */
[----:B------:R-:W-:-:S02]  /*0e80*/  IMAD R13, R23, R13, R18 ;  /* 0x0000000d170d7224 */ /* 0x000fc400078e0212 */
[--C-:B------:R-:W-:Y:S01]  /*0e90*/  @!P6 IMAD.IADD R14, R14, 0x1, -R23.reuse ;  /* 0x000000010e0ee824 */ /* 0x100fe200078e0a17 */
[----:B------:R-:W-:Y:S01]  /*0ea0*/  ISETP.GT.U32.AND P6, PT, R23, R17, PT ;  /* 0x000000111700720c */ /* 0x000fe20003fc4070 */
[----:B------:R-:W-:Y:S01]  /*0eb0*/  @!P1 IMAD.IADD R7, R7, 0x1, -R23 ;  /* 0x0000000107079824 */ /* 0x000fe200078e0a17 */
[----:B------:R-:W-:Y:S01]  /*0ec0*/  ISETP.GT.U32.AND P1, PT, R23, R13, PT ;  /* 0x0000000d1700720c */ /* 0x000fe20003f24070 */
[----:B------:R-:W-:-:S04]  /*0ed0*/  IMAD.HI.U32 R18, R8, R21, RZ ;  /* 0x0000001508127227 */ /* 0x000fc800078e00ff */
[----:B------:R-:W-:Y:S02]  /*0ee0*/  IMAD.MOV R18, RZ, RZ, -R18 ;  /* 0x000000ffff127224 */ /* 0x000fe400078e0a12 */
[----:B------:R-:W-:Y:S01]  /*0ef0*/  @!P3 IMAD.IADD R12, R12, 0x1, -R23 ;  /* 0x000000010c0cb824 */ /* 0x000fe200078e0a17 */
[C---:B------:R-:W-:Y:S01]  /*0f00*/  ISETP.GT.U32.AND P3, PT, R23.reuse, R10, PT ;  /* 0x0000000a1700720c */ /* 0x040fe20003f64070 */
[----:B------:R-:W-:Y:S02]  /*0f10*/  IMAD R18, R23, R18, R21 ;  /* 0x0000001217127224 */ /* 0x000fe400078e0215 */
[--C-:B------:R-:W-:Y:S02]  /*0f20*/  @!P6 IMAD.IADD R17, R17, 0x1, -R23.reuse ;  /* 0x000000011111e824 */ /* 0x100fe400078e0a17 */
[----:B------:R-:W-:Y:S01]  /*0f30*/  @!P1 IMAD.IADD R13, R13, 0x1, -R23 ;  /* 0x000000010d0d9824 */ /* 0x000fe200078e0a17 */
[C---:B------:R-:W-:Y:S01]  /*0f40*/  ISETP.GT.U32.AND P6, PT, R23.reuse, R18, PT ;  /* 0x000000121700720c */ /* 0x040fe20003fc4070 */
[----:B------:R-:W-:Y:S01]  /*0f50*/  IMAD.HI.U32 R19, R8, R22, RZ ;  /* 0x0000001608137227 */ /* 0x000fe200078e00ff */
[----:B------:R-:W-:-:S02]  /*0f60*/  ISETP.GT.U32.AND P1, PT, R23, R12, PT ;  /* 0x0000000c1700720c */ /* 0x000fc40003f24070 */
[C---:B------:R-:W-:Y:S01]  /*0f70*/  ISETP.GT.U32.AND P5, PT, R23.reuse, R13, PT ;  /* 0x0000000d1700720c */ /* 0x040fe20003fa4070 */
[----:B------:R-:W-:Y:S02]  /*0f80*/  IMAD.MOV R19, RZ, RZ, -R19 ;  /* 0x000000ffff137224 */ /* 0x000fe400078e0a13 */
[----:B------:R-:W-:Y:S01]  /*0f90*/  @!P2 IMAD.MOV R7, RZ, RZ, -R7 ;  /* 0x000000ffff07a224 */ /* 0x000fe200078e0a07 */
[C---:B------:R-:W-:Y:S01]  /*0fa0*/  ISETP.GT.U32.AND P2, PT, R23.reuse, R15, PT ;  /* 0x0000000f1700720c */ /* 0x040fe20003f44070 */
[--C-:B------:R-:W-:Y:S01]  /*0fb0*/  @!P3 IMAD.IADD R10, R10, 0x1, -R23.reuse ;  /* 0x000000010a0ab824 */ /* 0x100fe200078e0a17 */
[C---:B------:R-:W-:Y:S01]  /*0fc0*/  ISETP.GT.U32.AND P3, PT, R23.reuse, R16, PT ;  /* 0x000000101700720c */ /* 0x040fe20003f64070 */
[C---:B------:R-:W-:Y:S02]  /*0fd0*/  IMAD R19, R23.reuse, R19, R22 ;  /* 0x0000001317137224 */ /* 0x040fe400078e0216 */
[--C-:B------:R-:W-:Y:S02]  /*0fe0*/  @!P6 IMAD.IADD R18, R18, 0x1, -R23.reuse ;  /* 0x000000011212e824 */ /* 0x100fe400078e0a17 */
[--C-:B------:R-:W-:Y:S01]  /*0ff0*/  @!P1 IMAD.IADD R12, R12, 0x1, -R23.reuse ;  /* 0x000000010c0c9824 */ /* 0x100fe200078e0a17 */
[----:B------:R-:W-:Y:S01]  /*1000*/  ISETP.GT.U32.AND P6, PT, R23, R19, PT ;  /* 0x000000131700720c */ /* 0x000fe20003fc4070 */
[----:B------:R-:W-:Y:S01]  /*1010*/  @!P5 IMAD.IADD R13, R13, 0x1, -R23 ;  /* 0x000000010d0dd824 */ /* 0x000fe200078e0a17 */
[----:B------:R-:W-:Y:S01]  /*1020*/  ISETP.GE.AND P1, PT, R24, RZ, PT ;  /* 0x000000ff1800720c */ /* 0x000fe20003f26270 */
[----:B------:R-:W-:Y:S01]  /*1030*/  @!P0 IMAD.MOV R9, RZ, RZ, -R9 ;  /* 0x000000ffff098224 */ /* 0x000fe200078e0a09 */
[----:B------:R-:W-:Y:S01]  /*1040*/  ISETP.GE.AND P5, PT, R25, RZ, PT ;  /* 0x000000ff1900720c */ /* 0x000fe20003fa6270 */
[--C-:B------:R-:W-:Y:S01]  /*1050*/  @!P2 IMAD.IADD R15, R15, 0x1, -R23.reuse ;  /* 0x000000010f0fa824 */ /* 0x100fe200078e0a17 */
[----:B------:R-:W-:Y:S01]  /*1060*/  IABS R24, R35 ;  /* 0x0000002300187213 */ /* 0x000fe20000000000 */
[----:B------:R-:W-:Y:S01]  /*1070*/  @!P3 IMAD.IADD R16, R16, 0x1, -R23 ;  /* 0x000000011010b824 */ /* 0x000fe200078e0a17 */
[----:B------:R-:W-:Y:S01]  /*1080*/  ISETP.GE.AND P2, PT, R26, RZ, PT ;  /* 0x000000ff1a00720c */ /* 0x000fe20003f46270 */
[----:B------:R-:W-:Y:S01]  /*1090*/  @!P4 IMAD.MOV R10, RZ, RZ, -R10 ;  /* 0x000000ffff0ac224 */ /* 0x000fe200078e0a0a */
[----:B------:R-:W-:Y:S01]  /*10a0*/  ISETP.GE.AND P3, PT, R27, RZ, PT ;  /* 0x000000ff1b00720c */ /* 0x000fe20003f66270 */
[----:B------:R-:W-:Y:S01]  /*10b0*/  IMAD.HI.U32 R11, R8, R24, RZ ;  /* 0x00000018080b7227 */ /* 0x000fe200078e00ff */
[----:B------:R-:W-:-:S02]  /*10c0*/  IABS R25, R36 ;  /* 0x0000002400197213 */ /* 0x000fc40000000000 */
[----:B------:R-:W-:Y:S01]  /*10d0*/  IABS R26, R37 ;  /* 0x00000025001a7213 */ /* 0x000fe20000000000 */
[----:B------:R-:W-:Y:S01]  /*10e0*/  @!P6 IMAD.IADD R19, R19, 0x1, -R23 ;  /* 0x000000011313e824 */ /* 0x000fe200078e0a17 */
[----:B------:R-:W-:Y:S01]  /*10f0*/  IABS R27, R38 ;  /* 0x00000026001b7213 */ /* 0x000fe20000000000 */
[C---:B------:R-:W-:Y:S01]  /*1100*/  IMAD.HI.U32 R20, R8.reuse, R25, RZ ;  /* 0x0000001908147227 */ /* 0x040fe200078e00ff */
[C---:B------:R-:W-:Y:S02]  /*1110*/  ISETP.GT.U32.AND P0, PT, R23.reuse, R16, PT ;  /* 0x000000101700720c */ /* 0x040fe40003f04070 */
[C---:B------:R-:W-:Y:S01]  /*1120*/  ISETP.GT.U32.AND P6, PT, R23.reuse, R18, PT ;  /* 0x000000121700720c */ /* 0x040fe20003fc4070 */
[----:B------:R-:W-:Y:S01]  /*1130*/  IMAD.HI.U32 R21, R8, R26, RZ ;  /* 0x0000001a08157227 */ /* 0x000fe200078e00ff */
[----:B------:R-:W-:-:S03]  /*1140*/  ISETP.GT.U32.AND P4, PT, R23, R17, PT ;  /* 0x000000111700720c */ /* 0x000fc60003f84070 */
[----:B------:R-:W-:-:S04]  /*1150*/  IMAD.HI.U32 R22, R8, R27, RZ ;  /* 0x0000001b08167227 */ /* 0x000fc800078e00ff */
[----:B------:R-:W-:-:S04]  /*1160*/  IMAD.HI.U32 R8, R8, R28, RZ ;  /* 0x0000001c08087227 */ /* 0x000fc800078e00ff */
[----:B------:R-:W-:Y:S02]  /*1170*/  IMAD.MOV R11, RZ, RZ, -R11 ;  /* 0x000000ffff0b7224 */ /* 0x000fe400078e0a0b */
[----:B------:R-:W-:Y:S02]  /*1180*/  IMAD.MOV R20, RZ, RZ, -R20 ;  /* 0x000000ffff147224 */ /* 0x000fe400078e0a14 */
[----:B------:R-:W-:Y:S02]  /*1190*/  IMAD.MOV R21, RZ, RZ, -R21 ;  /* 0x000000ffff157224 */ /* 0x000fe400078e0a15 */
[----:B------:R-:W-:Y:S01]  /*11a0*/  @!P1 IMAD.MOV R12, RZ, RZ, -R12 ;  /* 0x000000ffff0c9224 */ /* 0x000fe200078e0a0c */
[----:B------:R-:W-:Y:S01]  /*11b0*/  ISETP.GT.U32.AND P1, PT, R23, R19, PT ;  /* 0x000000131700720c */ /* 0x000fe20003f24070 */
[----:B------:R-:W-:Y:S02]  /*11c0*/  IMAD.MOV R22, RZ, RZ, -R22 ;  /* 0x000000ffff167224 */ /* 0x000fe400078e0a16 */
[----:B------:R-:W-:-:S02]  /*11d0*/  IMAD.MOV R29, RZ, RZ, -R8 ;  /* 0x000000ffff1d7224 */ /* 0x000fc400078e0a08 */
[C---:B------:R-:W-:Y:S02]  /*11e0*/  IMAD R8, R23.reuse, R11, R24 ;  /* 0x0000000b17087224 */ /* 0x040fe400078e0218 */
[C---:B------:R-:W-:Y:S02]  /*11f0*/  IMAD R11, R23.reuse, R20, R25 ;  /* 0x00000014170b7224 */ /* 0x040fe400078e0219 */
[C---:B------:R-:W-:Y:S02]  /*1200*/  IMAD R20, R23.reuse, R21, R26 ;  /* 0x0000001517147224 */ /* 0x040fe400078e021a */
[C---:B------:R-:W-:Y:S02]  /*1210*/  IMAD R21, R23.reuse, R22, R27 ;  /* 0x0000001617157224 */ /* 0x040fe400078e021b */
[C---:B------:R-:W-:Y:S02]  /*1220*/  IMAD R22, R23.reuse, R29, R28 ;  /* 0x0000001d17167224 */ /* 0x040fe400078e021c */
[----:B------:R-:W-:Y:S01]  /*1230*/  @!P5 IMAD.MOV R13, RZ, RZ, -R13 ;  /* 0x000000ffff0dd224 */ /* 0x000fe200078e0a0d */
[C---:B------:R-:W-:Y:S01]  /*1240*/  ISETP.GT.U32.AND P5, PT, R23.reuse, R8, PT ;  /* 0x000000081700720c */ /* 0x040fe20003fa4070 */
[----:B------:R-:W-:Y:S01]  /*1250*/  @!P0 IMAD.IADD R16, R16, 0x1, -R23 ;  /* 0x0000000110108824 */ /* 0x000fe200078e0a17 */
[C---:B------:R-:W-:Y:S01]  /*1260*/  ISETP.GT.U32.AND P0, PT, R23.reuse, R21, PT ;  /* 0x000000151700720c */ /* 0x040fe20003f04070 */
[----:B------:R-:W-:Y:S01]  /*1270*/  @!P3 IMAD.MOV R15, RZ, RZ, -R15 ;  /* 0x000000ffff0fb224 */ /* 0x000fe200078e0a0f */
[C---:B------:R-:W-:Y:S01]  /*1280*/  ISETP.GT.U32.AND P3, PT, R23.reuse, R20, PT ;  /* 0x000000141700720c */ /* 0x040fe20003f64070 */
[--C-:B------:R-:W-:Y:S01]  /*1290*/  @!P6 IMAD.IADD R18, R18, 0x1, -R23.reuse ;  /* 0x000000011212e824 */ /* 0x100fe200078e0a17 */
[----:B------:R-:W-:Y:S01]  /*12a0*/  ISETP.GT.U32.AND P6, PT, R23, R22, PT ;  /* 0x000000161700720c */ /* 0x000fe20003fc4070 */
[--C-:B------:R-:W-:Y:S01]  /*12b0*/  @!P4 IMAD.IADD R17, R17, 0x1, -R23.reuse ;  /* 0x000000011111c824 */ /* 0x100fe200078e0a17 */
[----:B------:R-:W-:Y:S01]  /*12c0*/  ISETP.GE.AND P4, PT, R31, RZ, PT ;  /* 0x000000ff1f00720c */ /* 0x000fe20003f86270 */
[--C-:B------:R-:W-:Y:S01]  /*12d0*/  @!P1 IMAD.IADD R19, R19, 0x1, -R23.reuse ;  /* 0x0000000113139824 */ /* 0x100fe200078e0a17 */
[----:B------:R-:W-:Y:S01]  /*12e0*/  ISETP.GE.AND P1, PT, R32, RZ, PT ;  /* 0x000000ff2000720c */ /* 0x000fe20003f26270 */
[----:B------:R-:W-:Y:S01]  /*12f0*/  @!P2 IMAD.MOV R14, RZ, RZ, -R14 ;  /* 0x000000ffff0ea224 */ /* 0x000fe200078e0a0e */
[----:B------:R-:W-:Y:S01]  /*1300*/  ISETP.GT.U32.AND P2, PT, R23, R11, PT ;  /* 0x0000000b1700720c */ /* 0x000fe20003f44070 */
[--C-:B------:R-:W-:Y:S01]  /*1310*/  @!P5 IMAD.IADD R8, R8, 0x1, -R23.reuse ;  /* 0x000000010808d824 */ /* 0x100fe200078e0a17 */
[----:B------:R-:W-:Y:S01]  /*1320*/  ISETP.GE.AND P5, PT, R5, RZ, PT ;  /* 0x000000ff0500720c */ /* 0x000fe20003fa6270 */
[--C-:B------:R-:W-:Y:S01]  /*1330*/  @!P0 IMAD.IADD R21, R21, 0x1, -R23.reuse ;  /* 0x0000000115158824 */ /* 0x100fe200078e0a17 */
[----:B------:R-:W-:Y:S01]  /*1340*/  ISETP.NE.AND P0, PT, R122, RZ, PT ;  /* 0x000000ff7a00720c */ /* 0x000fe20003f05270 */
[--C-:B------:R-:W-:Y:S01]  /*1350*/  @!P3 IMAD.IADD R20, R20, 0x1, -R23.reuse ;  /* 0x000000011414b824 */ /* 0x100fe200078e0a17 */
[----:B------:R-:W-:Y:S01]  /*1360*/  ISETP.GE.AND P3, PT, R34, RZ, PT ;  /* 0x000000ff2200720c */ /* 0x000fe20003f66270 */
[----:B------:R-:W-:-:S02]  /*1370*/  @!P6 IMAD.IADD R22, R22, 0x1, -R23 ;  /* 0x000000011616e824 */ /* 0x000fc400078e0a17 */
[----:B------:R-:W-:Y:S01]  /*1380*/  @!P4 IMAD.MOV R16, RZ, RZ, -R16 ;  /* 0x000000ffff10c224 */ /* 0x000fe200078e0a10 */
[C---:B------:R-:W-:Y:S01]  /*1390*/  ISETP.GT.U32.AND P4, PT, R23.reuse, R8, PT ;  /* 0x000000081700720c */ /* 0x040fe20003f84070 */
[----:B------:R-:W-:Y:S01]  /*13a0*/  @!P1 IMAD.MOV R17, RZ, RZ, -R17 ;  /* 0x000000ffff119224 */ /* 0x000fe200078e0a11 */
[----:B------:R-:W-:Y:S01]  /*13b0*/  ISETP.GT.U32.AND P1, PT, R23, R22, PT ;  /* 0x000000161700720c */ /* 0x000fe20003f24070 */
[----:B------:R-:W-:Y:S01]  /*13c0*/  @!P2 IMAD.IADD R11, R11, 0x1, -R23 ;  /* 0x000000010b0ba824 */ /* 0x000fe200078e0a17 */
[----:B------:R-:W-:Y:S01]  /*13d0*/  ISETP.GE.AND P2, PT, R33, RZ, PT ;  /* 0x000000ff2100720c */ /* 0x000fe20003f46270 */
[----:B------:R-:W-:Y:S01]  /*13e0*/  @!P5 IMAD.MOV R6, RZ, RZ, -R6 ;  /* 0x000000ffff06d224 */ /* 0x000fe200078e0a06 */
[C---:B------:R-:W-:Y:S01]  /*13f0*/  ISETP.GT.U32.AND P6, PT, R23.reuse, R20, PT ;  /* 0x000000141700720c */ /* 0x040fe20003fc4070 */
[----:B------:R-:W-:Y:S01]  /*1400*/  VIADD R24, R138, 0xfffffffe ;  /* 0xfffffffe8a187836 */ /* 0x000fe20000000000 */
[C---:B------:R-:W-:Y:S01]  /*1410*/  ISETP.GT.U32.AND P5, PT, R23.reuse, R11, PT ;  /* 0x0000000b1700720c */ /* 0x040fe20003fa4070 */
[----:B------:R-:W-:Y:S01]  /*1420*/  @!P3 IMAD.MOV R19, RZ, RZ, -R19 ;  /* 0x000000ffff13b224 */ /* 0x000fe200078e0a13 */
[-C--:B------:R-:W-:Y:S01]  /*1430*/  @!P0 LOP3.LUT R6, RZ, R122.reuse, RZ, 0x33, !PT ;  /* 0x0000007aff068212 */ /* 0x080fe200078e33ff */
[----:B------:R-:W-:Y:S01]  /*1440*/  IMAD R25, R114, 0x34, RZ ;  /* 0x0000003472197824 */ /* 0x000fe200078e02ff */
[----:B------:R-:W-:Y:S01]  /*1450*/  ISETP.GT.U32.AND P0, PT, R23, R21, PT ;  /* 0x000000151700720c */ /* 0x000fe20003f04070 */
[--C-:B------:R-:W-:Y:S01]  /*1460*/  @!P4 IMAD.IADD R8, R8, 0x1, -R23.reuse ;  /* 0x000000010808c824 */ /* 0x100fe200078e0a17 */
[----:B------:R-:W-:Y:S01]  /*1470*/  ISETP.GE.AND P3, PT, R36, RZ, PT ;  /* 0x000000ff2400720c */ /* 0x000fe20003f66270 */
[--C-:B------:R-:W-:Y:S01]  /*1480*/  @!P1 IMAD.IADD R22, R22, 0x1, -R23.reuse ;  /* 0x0000000116169824 */ /* 0x100fe200078e0a17 */
[----:B------:R-:W-:Y:S01]  /*1490*/  ISETP.GE.AND P4, PT, R37, RZ, PT ;  /* 0x000000ff2500720c */ /* 0x000fe20003f86270 */
[----:B------:R-:W-:Y:S01]  /*14a0*/  @!P2 IMAD.MOV R18, RZ, RZ, -R18 ;  /* 0x000000ffff12a224 */ /* 0x000fe200078e0a12 */
[----:B------:R-:W-:Y:S01]  /*14b0*/  ISETP.NE.AND P1, PT, R123, RZ, PT ;  /* 0x000000ff7b00720c */ /* 0x000fe20003f25270 */
[--C-:B------:R-:W-:Y:S01]  /*14c0*/  @!P6 IMAD.IADD R20, R20, 0x1, -R23.reuse ;  /* 0x000000011414e824 */ /* 0x100fe200078e0a17 */
[----:B------:R-:W-:Y:S01]  /*14d0*/  ISETP.GE.AND P2, PT, R35, RZ, PT ;  /* 0x000000ff2300720c */ /* 0x000fe20003f46270 */
[--C-:B------:R-:W-:Y:S01]  /*14e0*/  @!P5 IMAD.IADD R11, R11, 0x1, -R23.reuse ;  /* 0x000000010b0bd824 */ /* 0x100fe200078e0a17 */
[----:B------:R-:W-:Y:S01]  /*14f0*/  ISETP.GE.AND P6, PT, R30, RZ, PT ;  /* 0x000000ff1e00720c */ /* 0x000fe20003fc6270 */
[----:B------:R-:W-:Y:S01]  /*1500*/  IMAD R160, R6, R139, RZ ;  /* 0x0000008b06a07224 */ /* 0x000fe200078e02ff */
[----:B------:R-:W-:Y:S01]  /*1510*/  SEL R30, R154, R7, !P1 ;  /* 0x000000079a1e7207 */ /* 0x000fe20004800000 */
[----:B------:R-:W-:Y:S01]  /*1520*/  VIADD R7, R138, 0xfffffffd ;  /* 0xfffffffd8a077836 */ /* 0x000fe20000000000 */
[----:B------:R-:W-:Y:S01]  /*1530*/  ISETP.GE.AND P5, PT, R38, RZ, PT ;  /* 0x000000ff2600720c */ /* 0x000fe20003fa6270 */
[----:B------:R-:W-:Y:S01]  /*1540*/  IMAD.SHL.U32 R6, R161, 0x10, RZ ;  /* 0x00000010a1067824 */ /* 0x000fe200078e00ff */
[----:B------:R-:W-:Y:S01]  /*1550*/  SEL R140, R154, R9, !P1 ;  /* 0x000000099a8c7207 */ /* 0x000fe20004800000 */
[----:B------:R-:W-:Y:S01]  /*1560*/  @!P0 IMAD.IADD R21, R21, 0x1, -R23 ;  /* 0x0000000115158824 */ /* 0x000fe200078e0a17 */
[----:B------:R-:W-:Y:S01]  /*1570*/  ISETP.GE.AND P0, PT, R5, R122, PT ;  /* 0x0000007a0500720c */ /* 0x000fe20003f06270 */
[----:B------:R-:W-:Y:S01]  /*1580*/  VIADD R23, R138, 0xffffffff ;  /* 0xffffffff8a177836 */ /* 0x000fe20000000000 */
[----:B------:R-:W-:Y:S01]  /*1590*/  SEL R141, R154, R10, !P1 ;  /* 0x0000000a9a8d7207 */ /* 0x000fe20004800000 */
[----:B------:R-:W-:Y:S01]  /*15a0*/  @!P3 IMAD.MOV R11, RZ, RZ, -R11 ;  /* 0x000000ffff0bb224 */ /* 0x000fe200078e0a0b */
[----:B------:R-:W-:Y:S01]  /*15b0*/  ISETP.GE.U32.AND P3, PT, R7, 0x7fffffde, PT ;  /* 0x7fffffde0700780c */ /* 0x000fe20003f66070 */
[----:B------:R-:W-:Y:S01]  /*15c0*/  IMAD.SHL.U32 R122, R160, 0x4, RZ ;  /* 0x00000004a07a7824 */ /* 0x000fe200078e00ff */
[----:B------:R-:W-:Y:S01]  /*15d0*/  LOP3.LUT R7, R6, 0x70, RZ, 0xc0, !PT ;  /* 0x0000007006077812 */ /* 0x000fe200078ec0ff */
[----:B------:R-:W-:Y:S01]  /*15e0*/  @!P4 IMAD.MOV R20, RZ, RZ, -R20 ;  /* 0x000000ffff14c224 */ /* 0x000fe200078e0a14 */
[----:B------:R-:W-:Y:S01]  /*15f0*/  ISETP.GE.U32.AND P4, PT, R23, 0x7fffffe0, PT ;  /* 0x7fffffe01700780c */ /* 0x000fe20003f86070 */
[----:B------:R-:W-:Y:S01]  /*1600*/  @!P2 IMAD.MOV R8, RZ, RZ, -R8 ;  /* 0x000000ffff08a224 */ /* 0x000fe200078e0a08 */
[----:B------:R-:W-:Y:S01]  /*1610*/  IADD3 R26, P2, R122, UR6, RZ ;  /* 0x000000067a1a7c10 */ /* 0x000fe2000ff5e0ff */
[----:B------:R-:W-:Y:S01]  /*1620*/  IMAD R6, R0, 0x80, R7 ;  /* 0x0000008000067824 */ /* 0x000fe200078e0207 */
[----:B------:R-:W-:Y:S01]  /*1630*/  SEL R142, R154, R12, !P1 ;  /* 0x0000000c9a8e7207 */ /* 0x000fe20004800000 */
[----:B------:R-:W-:Y:S01]  /*1640*/  VIADD R7, R138, 0xffffffec ;  /* 0xffffffec8a077836 */ /* 0x000fe20000000000 */
[----:B------:R-:W-:Y:S01]  /*1650*/  LEA.HI.X.SX32 R27, R160, UR7, 0x2, P2 ;  /* 0x00000007a01b7c11 */ /* 0x000fe200090f16ff */
[----:B------:R-:W-:Y:S01]  /*1660*/  VIADD R183, R6, UR8 ;  /* 0x0000000806b77c36 */ /* 0x000fe20008000000 */
[----:B------:R-:W-:Y:S01]  /*1670*/  SEL R152, R154, R8, !P1 ;  /* 0x000000089a987207 */ /* 0x000fe20004800000 */
[C---:B------:R-:W-:Y:S01]  /*1680*/  VIADD R8, R138.reuse, 0xfffffffc ;  /* 0xfffffffc8a087836 */ /* 0x040fe20000000000 */
[----:B------:R-:W-:Y:S01]  /*1690*/  ISETP.GE.U32.AND P2, PT, R7, 0x7fffffcd, PT ;  /* 0x7fffffcd0700780c */ /* 0x000fe20003f46070 */
[----:B------:R-:W-:Y:S01]  /*16a0*/  VIADD R7, R138, 0xffffffed ;  /* 0xffffffed8a077836 */ /* 0x000fe20000000000 */
[----:B------:R-:W-:Y:S01]  /*16b0*/  SEL R149, R154, R11, !P1 ;  /* 0x0000000b9a957207 */ /* 0x000fe20004800000 */
[----:B------:R-:W-:Y:S01]  /*16c0*/  @!PT LDS RZ, [RZ] ;  /* 0x00000000fffff984 */ /* 0x000fe20000000800 */
[----:B------:R-:W-:Y:S01]  /*16d0*/  @!PT LDS RZ, [RZ] ;  /* 0x00000000fffff984 */ /* 0x000fe20000000800 */
[----:B------:R-:W-:Y:S01]  /*16e0*/  @!PT LDS RZ, [RZ] ;  /* 0x00000000fffff984 */ /* 0x000fe20000000800 */
[----:B------:R-:W-:Y:S01]  /*16f0*/  LDGSTS.E [R183], desc[UR16][R26.64], !P4 ;  /* 0x000000001ab77fae */ /* 0x000fe2000e121850 */
[----:B------:R-:W-:Y:S01]  /*1700*/  @!P5 IMAD.MOV R21, RZ, RZ, -R21 ;  /* 0x000000ffff15d224 */ /* 0x000fe200078e0a15 */
[----:B------:R-:W-:Y:S01]  /*1710*/  ISETP.GE.U32.AND P5, PT, R8, 0x7fffffdd, PT ;  /* 0x7fffffdd0800780c */ /* 0x000fe20003fa6070 */
[C---:B------:R-:W-:Y:S01]  /*1720*/  VIADD R8, R138.reuse, 0xffffffee ;  /* 0xffffffee8a087836 */ /* 0x040fe20000000000 */
[----:B------:R-:W-:Y:S01]  /*1730*/  ISETP.GE.U32.AND P4, PT, R7, 0x7fffffce, PT ;  /* 0x7fffffce0700780c */ /* 0x000fe20003f86070 */
[C---:B------:R-:W-:Y:S01]  /*1740*/  VIADD R7, R138.reuse, 0xffffffef ;  /* 0xffffffef8a077836 */ /* 0x040fe20000000000 */
[----:B------:R-:W-:Y:S01]  /*1750*/  SEL R45, RZ, 0x1, P2 ;  /* 0x00000001ff2d7807 */ /* 0x000fe20001000000 */
[C---:B------:R-:W-:Y:S01]  /*1760*/  VIADD R9, R138.reuse, 0xffffffe6 ;  /* 0xffffffe68a097836 */ /* 0x040fe20000000000 */
[----:B------:R-:W-:Y:S01]  /*1770*/  SEL R64, RZ, 0x1fffe, P4 ;  /* 0x0001fffeff407807 */ /* 0x000fe20002000000 */
[----:B------:R-:W-:Y:S01]  /*1780*/  @!P6 IMAD.MOV R22, RZ, RZ, -R22 ;  /* 0x000000ffff16e224 */ /* 0x000fe200078e0a16 */
[----:B------:R-:W-:Y:S01]  /*1790*/  ISETP.GE.U32.AND P4, PT, R7, 0x7fffffd0, PT ;  /* 0x7fffffd00700780c */ /* 0x000fe20003f86070 */
[----:B------:R-:W-:Y:S01]  /*17a0*/  VIADD R7, R138, 0xffffffe9 ;  /* 0xffffffe98a077836 */ /* 0x000fe20000000000 */
[----:B------:R-:W-:Y:S01]  /*17b0*/  ISETP.GE.U32.AND P2, PT, R8, 0x7fffffcf, PT ;  /* 0x7fffffcf0800780c */ /* 0x000fe20003f46070 */
[----:B------:R-:W-:Y:S01]  /*17c0*/  VIADD R8, R138, 0xffffffe8 ;  /* 0xffffffe88a087836 */ /* 0x000fe20000000000 */
[----:B------:R-:W-:Y:S01]  /*17d0*/  SEL R63, RZ, 0x7fff8, P4 ;  /* 0x0007fff8ff3f7807 */ /* 0x000fe20002000000 */
[C---:B------:R-:W-:Y:S01]  /*17e0*/  IMAD R10, R114.reuse, 0xc, RZ ;  /* 0x0000000c720a7824 */ /* 0x040fe200078e02ff */
[----:B------:R-:W-:Y:S01]  /*17f0*/  SEL R62, RZ, 0x4, P2 ;  /* 0x00000004ff3e7807 */ /* 0x000fe20001000000 */
[----:B------:R-:W-:Y:S01]  /*1800*/  IMAD R12, R114, 0x14, RZ ;  /* 0x00000014720c7824 */ /* 0x000fe200078e02ff */
        /* <DEDUP_REMOVED lines=11> */
[C---:B------:R-:W-:Y:S01]  /*18c0*/  VIADD R8, R138.reuse, 0xffffffe4 ;  /* 0xffffffe48a087836 */ /* 0x040fe20000000000 */
[----:B------:R-:W-:Y:S01]  /*18d0*/  SEL R66, RZ, 0x7fff8, P4 ;  /* 0x0007fff8ff427807 */ /* 0x000fe20002000000 */
[C---:B------:R-:W-:Y:S01]  /*18e0*/  VIADD R23, R138.reuse, 0xfffffffb ;  /* 0xfffffffb8a177836 */ /* 0x040fe20000000000 */
[----:B------:R-:W-:Y:S01]  /*18f0*/  SEL R65, RZ, 0x4, P2 ;  /* 0x00000004ff417807 */ /* 0x000fe20001000000 */
[C---:B------:R-:W-:Y:S01]  /*1900*/  VIADD R31, R138.reuse, 0xfffffffa ;  /* 0xfffffffa8a1f7836 */ /* 0x040fe20000000000 */
[----:B------:R-:W-:Y:S01]  /*1910*/  ISETP.GE.U32.AND P4, PT, R7, 0x7fffffc6, PT ;  /* 0x7fffffc60700780c */ /* 0x000fe20003f86070 */
[----:B------:R-:W-:Y:S01]  /*1920*/  VIADD R7, R138, 0xffffffe1 ;  /* 0xffffffe18a077836 */ /* 0x000fe20000000000 */
[----:B------:R-:W-:Y:S01]  /*1930*/  ISETP.GE.U32.AND P2, PT, R8, 0x7fffffc5, PT ;  /* 0x7fffffc50800780c */ /* 0x000fe20003f46070 */
[C---:B------:R-:W-:Y:S01]  /*1940*/  VIADD R8, R138.reuse, 0xffffffe7 ;  /* 0xffffffe78a087836 */ /* 0x040fe20000000000 */
[----:B------:R-:W-:Y:S01]  /*1950*/  SEL R74, RZ, 0x1fffe, P4 ;  /* 0x0001fffeff4a7807 */ /* 0x000fe20002000000 */
[C---:B------:R-:W-:Y:S01]  /*1960*/  VIADD R32, R138.reuse, 0xfffffff5 ;  /* 0xfffffff58a207836 */ /* 0x040fe20000000000 */
[----:B------:R-:W-:Y:S01]  /*1970*/  ISETP.GE.U32.AND P6, PT, R7, 0x7fffffc2, PT ;  /* 0x7fffffc20700780c */ /* 0x000fe20003fc6070 */
[C---:B------:R-:W-:Y:S01]  /*1980*/  VIADD R7, R138.reuse, 0xffffffe3 ;  /* 0xffffffe38a077836 */ /* 0x040fe20000000000 */
[----:B------:R-:W-:Y:S01]  /*1990*/  SEL R71, RZ, 0x1, P2 ;  /* 0x00000001ff477807 */ /* 0x000fe20001000000 */
[----:B------:R-:W-:Y:S01]  /*19a0*/  VIADD R38, R138, 0xffffffcb ;  /* 0xffffffcb8a267836 */ /* 0x000fe20000000000 */
[----:B------:R-:W-:Y:S01]  /*19b0*/  ISETP.GE.U32.AND P4, PT, R8, 0x7fffffc8, PT ;  /* 0x7fffffc80800780c */ /* 0x000fe20003f86070 */
[----:B------:R-:W-:Y:S01]  /*19c0*/  VIADD R8, R138, 0xffffffe2 ;  /* 0xffffffe28a087836 */ /* 0x000fe20000000000 */
[----:B------:R-:W-:Y:S01]  /*19d0*/  ISETP.GE.U32.AND P2, PT, R9, 0x7fffffc7, PT ;  /* 0x7fffffc70900780c */ /* 0x000fe20003f46070 */
[C---:B------:R-:W-:Y:S01]  /*19e0*/  IMAD R9, R114.reuse, 0x3, RZ ;  /* 0x0000000372097824 */ /* 0x040fe200078e02ff */
[----:B------:R-:W-:Y:S01]  /*19f0*/  SEL R70, RZ, 0x7fff8, P4 ;  /* 0x0007fff8ff467807 */ /* 0x000fe20002000000 */
[----:B------:R-:W-:Y:S01]  /*1a00*/  IMAD.IADD R64, R45, 0x1, R64 ;  /* 0x000000012d407824 */ /* 0x000fe200078e0240 */
[----:B------:R-:W-:Y:S01]  /*1a10*/  SEL R69, RZ, 0x4, P2 ;  /* 0x00000004ff457807 */ /* 0x000fe20001000000 */
[----:B------:R-:W-:Y:S01]  /*1a20*/  IMAD.IADD R67, R67, 0x1, R68 ;  /* 0x0000000143437824 */ /* 0x000fe200078e0244 */
[----:B------:R-:W-:Y:S01]  /*1a30*/  ISETP.GE.U32.AND P4, PT, R7, 0x7fffffc4, PT ;  /* 0x7fffffc40700780c */ /* 0x000fe20003f86070 */
[----:B------:R-:W-:Y:S01]  /*1a40*/  IMAD.SHL.U32 R7, R114, 0x4, RZ ;  /* 0x0000000472077824 */ /* 0x000fe200078e00ff */
[----:B------:R-:W-:Y:S01]  /*1a50*/  ISETP.GE.U32.AND P2, PT, R8, 0x7fffffc3, PT ;  /* 0x7fffffc30800780c */ /* 0x000fe20003f46070 */
[----:B------:R-:W-:Y:S01]  /*1a60*/  IMAD.SHL.U32 R8, R114, 0x2, RZ ;  /* 0x0000000272087824 */ /* 0x000fe200078e00ff */
[----:B------:R-:W-:Y:S01]  /*1a70*/  SEL R76, RZ, 0x7fff8, P4 ;  /* 0x0007fff8ff4c7807 */ /* 0x000fe20002000000 */
[----:B------:R-:W-:Y:S01]  /*1a80*/  IMAD.IADD R71, R71, 0x1, R74 ;  /* 0x0000000147477824 */ /* 0x000fe200078e024a */
[----:B------:R-:W-:Y:S01]  /*1a90*/  SEL R75, RZ, 0x4, P2 ;  /* 0x00000004ff4b7807 */ /* 0x000fe20001000000 */
[----:B------:R-:W-:Y:S01]  /*1aa0*/  IMAD R139, R30, UR9, RZ ;  /* 0x000000091e8b7c24 */ /* 0x000fe2000f8e02ff */
[-C--:B------:R-:W-:Y:S01]  /*1ab0*/  IADD3 R164, P2, R7, R26.reuse, RZ ;  /* 0x0000001a07a47210 */ /* 0x080fe20007f5e0ff */
[----:B------:R-:W-:Y:S01]  /*1ac0*/  IMAD R141, R141, UR9, RZ ;  /* 0x000000098d8d7c24 */ /* 0x000fe2000f8e02ff */
[CC--:B------:R-:W-:Y:S01]  /*1ad0*/  LEA R162, P4, R114.reuse, R26.reuse, 0x3 ;  /* 0x0000001a72a27211 */ /* 0x0c0fe200078818ff */
[----:B------:R-:W-:Y:S01]  /*1ae0*/  IMAD R149, R149, UR9, RZ ;  /* 0x0000000995957c24 */ /* 0x000fe2000f8e02ff */
[-C--:B------:R-:W-:Y:S01]  /*1af0*/  LEA.HI.X.SX32 R165, R114, R27.reuse, 0x2, P2 ;  /* 0x0000001b72a57211 */ /* 0x080fe200010f16ff */
[----:B------:R-:W-:Y:S01]  /*1b00*/  IMAD R140, R140, UR9, RZ ;  /* 0x000000098c8c7c24 */ /* 0x000fe2000f8e02ff */
[----:B------:R-:W-:Y:S01]  /*1b10*/  IADD3 R158, P2, R10, R26, RZ ;  /* 0x0000001a0a9e7210 */ /* 0x000fe20007f5e0ff */
[----:B------:R-:W-:Y:S01]  /*1b20*/  IMAD R142, R142, UR9, RZ ;  /* 0x000000098e8e7c24 */ /* 0x000fe2000f8e02ff */
[----:B------:R-:W-:Y:S01]  /*1b30*/  SEL R144, R154, R14, !P1 ;  /* 0x0000000e9a907207 */ /* 0x000fe20004800000 */
[----:B------:R-:W-:Y:S01]  /*1b40*/  IMAD R14, R114, 0x18, RZ ;  /* 0x00000018720e7824 */ /* 0x000fe200078e02ff */
[-C--:B------:R-:W-:Y:S01]  /*1b50*/  LEA.HI.X.SX32 R163, R8, R27.reuse, 0x2, P4 ;  /* 0x0000001b08a37211 */ /* 0x080fe200020f16ff */
[----:B------:R-:W-:Y:S01]  /*1b60*/  IMAD R152, R152, UR9, RZ ;  /* 0x0000000998987c24 */ /* 0x000fe2000f8e02ff */
[----:B------:R-:W-:Y:S01]  /*1b70*/  LEA.HI.X.SX32 R159, R9, R27, 0x2, P2 ;  /* 0x0000001b099f7211 */ /* 0x000fe200010f16ff */
[----:B------:R-:W-:Y:S01]  /*1b80*/  IMAD R144, R144, UR9, RZ ;  /* 0x0000000990907c24 */ /* 0x000fe2000f8e02ff */
[-C--:B------:R-:W-:Y:S01]  /*1b90*/  LEA R156, P4, R114, R26.reuse, 0x4 ;  /* 0x0000001a729c7211 */ /* 0x080fe200078820ff */
[----:B------:R-:W-:Y:S01]  /*1ba0*/  VIADD R175, R3, UR8 ;  /* 0x0000000803af7c36 */ /* 0x000fe20008000000 */
[----:B------:R-:W-:-:S02]  /*1bb0*/  IADD3 R136, P2, R12, R26, RZ ;  /* 0x0000001a0c887210 */ /* 0x000fc40007f5e0ff */
[----:B------:R-:W-:Y:S01]  /*1bc0*/  SEL R143, R154, R13, !P1 ;  /* 0x0000000d9a8f7207 */ /* 0x000fe20004800000 */
[----:B------:R-:W-:Y:S01]  /*1bd0*/  IMAD R13, R114, 0x6, RZ ;  /* 0x00000006720d7824 */ /* 0x000fe200078e02ff */
[----:B------:R-:W-:Y:S01]  /*1be0*/  SEL R145, R154, R15, !P1 ;  /* 0x0000000f9a917207 */ /* 0x000fe20004800000 */
[----:B------:R-:W-:Y:S01]  /*1bf0*/  IMAD.SHL.U32 R15, R114, 0x8, RZ ;  /* 0x00000008720f7824 */ /* 0x000fe200078e00ff */
[-C--:B------:R-:W-:Y:S01]  /*1c00*/  LEA.HI.X.SX32 R157, R7, R27.reuse, 0x2, P4 ;  /* 0x0000001b079d7211 */ /* 0x080fe200020f16ff */
[----:B------:R-:W-:Y:S01]  /*1c10*/  IMAD R143, R143, UR9, RZ ;  /* 0x000000098f8f7c24 */ /* 0x000fe2000f8e02ff */
[----:B------:R-:W-:Y:S01]  /*1c20*/  LEA.HI.X.SX32 R137, R11, R27, 0x2, P2 ;  /* 0x0000001b0b897211 */ /* 0x000fe200010f16ff */
[----:B------:R-:W-:Y:S01]  /*1c30*/  IMAD R145, R145, UR9, RZ ;  /* 0x0000000991917c24 */ /* 0x000fe2000f8e02ff */
[-C--:B------:R-:W-:Y:S02]  /*1c40*/  IADD3 R134, P4, R14, R26.reuse, RZ ;  /* 0x0000001a0e867210 */ /* 0x080fe40007f9e0ff */
[----:B------:R-:W-:-:S02]  /*1c50*/  LEA R132, P2, R114, R26, 0x5 ;  /* 0x0000001a72847211 */ /* 0x000fc400078428ff */
[----:B------:R-:W-:Y:S01]  /*1c60*/  SEL R146, R154, R16, !P1 ;  /* 0x000000109a927207 */ /* 0x000fe20004800000 */
[----:B------:R-:W-:Y:S01]  /*1c70*/  IMAD R16, R114, 0x9, RZ ;  /* 0x0000000972107824 */ /* 0x000fe200078e02ff */
[----:B------:R-:W-:Y:S01]  /*1c80*/  SEL R147, R154, R17, !P1 ;  /* 0x000000119a937207 */ /* 0x000fe20004800000 */
[----:B------:R-:W-:Y:S01]  /*1c90*/  IMAD R17, R114, 0xa, RZ ;  /* 0x0000000a72117824 */ /* 0x000fe200078e02ff */
[----:B------:R-:W-:Y:S01]  /*1ca0*/  SEL R153, R154, R20, !P1 ;  /* 0x000000149a997207 */ /* 0x000fe20004800000 */
[----:B------:R-:W-:Y:S01]  /*1cb0*/  IMAD R20, R114, 0x1c, RZ ;  /* 0x0000001c72147824 */ /* 0x000fe200078e02ff */
[-C--:B------:R-:W-:Y:S01]  /*1cc0*/  LEA.HI.X.SX32 R135, R13, R27.reuse, 0x2, P4 ;  /* 0x0000001b0d877211 */ /* 0x080fe200020f16ff */
[----:B------:R-:W-:Y:S01]  /*1cd0*/  IMAD R147, R147, UR9, RZ ;  /* 0x0000000993937c24 */ /* 0x000fe2000f8e02ff */
[----:B------:R-:W-:Y:S01]  /*1ce0*/  LEA.HI.X.SX32 R133, R15, R27, 0x2, P2 ;  /* 0x0000001b0f857211 */ /* 0x000fe200010f16ff */
[----:B------:R-:W-:Y:S01]  /*1cf0*/  IMAD R146, R146, UR9, RZ ;  /* 0x0000000992927c24 */ /* 0x000fe2000f8e02ff */
[-C--:B------:R-:W-:Y:S01]  /*1d00*/  IADD3 R126, P4, R127, R26.reuse, RZ ;  /* 0x0000001a7f7e7210 */ /* 0x080fe20007f9e0ff */
[----:B------:R-:W-:Y:S01]  /*1d10*/  IMAD R153, R153, UR9, RZ ;  /* 0x0000000999997c24 */ /* 0x000fe2000f8e02ff */
[----:B------:R-:W-:-:S02]  /*1d20*/  IADD3 R128, P2, R129, R26, RZ ;  /* 0x0000001a81807210 */ /* 0x000fc40007f5e0ff */
        /* <DEDUP_REMOVED lines=10> */
[----:B------:R-:W-:Y:S01]  /*1dd0*/  SEL R154, R154, R22, !P1 ;  /* 0x000000169a9a7207 */ /* 0x000fe20004800000 */
[----:B------:R-:W-:Y:S01]  /*1de0*/  IMAD R22, R114, 0xe, RZ ;  /* 0x0000000e72167824 */ /* 0x000fe200078e02ff */
[----:B------:R-:W-:Y:S01]  /*1df0*/  SEL R78, RZ, 0x1fffe, P6 ;  /* 0x0001fffeff4e7807 */ /* 0x000fe20003000000 */
[----:B------:R-:W-:Y:S01]  /*1e00*/  IMAD R151, R151, UR9, RZ ;  /* 0x0000000997977c24 */ /* 0x000fe2000f8e02ff */
[-C--:B------:R-:W-:Y:S01]  /*1e10*/  IADD3 R72, P4, R73, R26.reuse, RZ ;  /* 0x0000001a49487210 */ /* 0x080fe20007f9e0ff */
[----:B------:R-:W-:Y:S01]  /*1e20*/  IMAD R154, R154, UR9, RZ ;  /* 0x000000099a9a7c24 */ /* 0x000fe2000f8e02ff */
[----:B------:R-:W-:-:S02]  /*1e30*/  IADD3 R130, P2, R20, R26, RZ ;  /* 0x0000001a14827210 */ /* 0x000fc40007f5e0ff */
[----:B------:R-:W-:Y:S02]  /*1e40*/  ISETP.GE.U32.AND P1, PT, R24, 0x7fffffdf, PT ;  /* 0x7fffffdf1800780c */ /* 0x000fe40003f26070 */
[----:B------:R-:W-:Y:S02]  /*1e50*/  IADD3 R166, P6, R122, UR6, RZ ;  /* 0x000000067aa67c10 */ /* 0x000fe4000ffde0ff */
[-C--:B------:R-:W-:Y:S02]  /*1e60*/  LEA.HI.X.SX32 R73, R18, R27.reuse, 0x2, P4 ;  /* 0x0000001b12497211 */ /* 0x080fe400020f16ff */
[----:B------:R-:W-:Y:S02]  /*1e70*/  LEA.HI.X.SX32 R131, R21, R27, 0x2, P2 ;  /* 0x0000001b15837211 */ /* 0x000fe400010f16ff */
[----:B------:R-:W-:Y:S02]  /*1e80*/  LEA.HI.X.SX32 R167, R160, UR7, 0x2, P6 ;  /* 0x00000007a0a77c11 */ /* 0x000fe4000b0f16ff */
[----:B------:R-:W-:-:S02]  /*1e90*/  IADD3 R24, P4, R25, R166, RZ ;  /* 0x000000a619187210 */ /* 0x000fc40007f9e0ff */
[----:B------:R-:W-:Y:S01]  /*1ea0*/  IADD3 R28, P2, R29, R166, RZ ;  /* 0x000000a61d1c7210 */ /* 0x000fe20007f5e0ff */
[----:B------:R-:W-:Y:S01]  /*1eb0*/  LDGSTS.E [R183+0x4], desc[UR16][R164.64], !P1 ;  /* 0x00004000a4b77fae */ /* 0x000fe2000c921850 */
[-C--:B------:R-:W-:Y:S02]  /*1ec0*/  LEA.HI.X.SX32 R25, R19, R167.reuse, 0x2, P4 ;  /* 0x000000a713197211 */ /* 0x080fe400020f16ff */
[----:B------:R-:W-:Y:S01]  /*1ed0*/  LEA.HI.X.SX32 R29, R22, R167, 0x2, P2 ;  /* 0x000000a7161d7211 */ /* 0x000fe200010f16ff */
[----:B------:R-:W-:Y:S01]  /*1ee0*/  LDGSTS.E [R183+0x8], desc[UR16][R162.64], !P3 ;  /* 0x00008000a2b77fae */ /* 0x000fe2000d921850 */
[----:B------:R-:W-:Y:S01]  /*1ef0*/  ISETP.GE.U32.AND P4, PT, R23, 0x7fffffdc, PT ;  /* 0x7fffffdc1700780c */ /* 0x000fe20003f86070 */
[C---:B------:R-:W-:Y:S01]  /*1f00*/  VIADD R23, R138.reuse, 0xfffffff9 ;  /* 0xfffffff98a177836 */ /* 0x040fe20000000000 */
[----:B------:R-:W-:Y:S01]  /*1f10*/  ISETP.GE.U32.AND P2, PT, R31, 0x7fffffdb, PT ;  /* 0x7fffffdb1f00780c */ /* 0x000fe20003f46070 */
[----:B------:R-:W-:Y:S01]  /*1f20*/  VIADD R31, R138, 0xfffffff8 ;  /* 0xfffffff88a1f7836 */ /* 0x000fe20000000000 */
[----:B------:R-:W-:Y:S01]  /*1f30*/  LDGSTS.E [R183+0xc], desc[UR16][R158.64], !P5 ;  /* 0x0000c0009eb77fae */ /* 0x000fe2000e921850 */
[----:B------:R-:W-:-:S02]  /*1f40*/  LOP3.LUT R88, R6, 0x20, RZ, 0x3c, !PT ;  /* 0x0000002006587812 */ /* 0x000fc400078e3cff */
[----:B------:R-:W-:Y:S02]  /*1f50*/  ISETP.GE.U32.AND P1, PT, R23, 0x7fffffda, PT ;  /* 0x7fffffda1700780c */ /* 0x000fe40003f26070 */
[----:B------:R-:W-:Y:S01]  /*1f60*/  ISETP.GE.U32.AND P3, PT, R31, 0x7fffffd9, PT ;  /* 0x7fffffd91f00780c */ /* 0x000fe20003f66070 */
[----:B------:R-:W-:Y:S01]  /*1f70*/  VIADD R31, R138, 0xfffffff7 ;  /* 0xfffffff78a1f7836 */ /* 0x000fe20000000000 */
[----:B------:R-:W-:Y:S01]  /*1f80*/  LOP3.LUT R23, R6, 0x10, RZ, 0x3c, !PT ;  /* 0x0000001006177812 */ /* 0x000fe200078e3cff */
[----:B------:R-:W-:Y:S01]  /*1f90*/  VIADD R179, R88, UR8 ;  /* 0x0000000858b37c36 */ /* 0x000fe20008000000 */
[----:B------:R-:W-:Y:S02]  /*1fa0*/  IADD3 R124, P6, R125, R26, RZ ;  /* 0x0000001a7d7c7210 */ /* 0x000fe40007fde0ff */
[----:B------:R-:W-:Y:S01]  /*1fb0*/  ISETP.GE.U32.AND P5, PT, R31, 0x7fffffd8, PT ;  /* 0x7fffffd81f00780c */ /* 0x000fe20003fa6070 */
[----:B------:R-:W-:Y:S01]  /*1fc0*/  VIADD R181, R23, UR8 ;  /* 0x0000000817b57c36 */ /* 0x000fe20008000000 */
[----:B------:R-:W-:Y:S01]  /*1fd0*/  LEA.HI.X.SX32 R125, R10, R27, 0x2, P6 ;  /* 0x0000001b0a7d7211 */ /* 0x000fe200030f16ff */
[----:B------:R-:W-:Y:S01]  /*1fe0*/  VIADD R31, R138, 0xfffffff6 ;  /* 0xfffffff68a1f7836 */ /* 0x000fe20000000000 */
[----:B------:R-:W-:-:S02]  /*1ff0*/  LOP3.LUT R89, R6, 0x30, RZ, 0x3c, !PT ;  /* 0x0000003006597812 */ /* 0x000fc400078e3cff */
[----:B------:R-:W-:Y:S01]  /*2000*/  LDGSTS.E [R181], desc[UR16][R156.64], !P4 ;  /* 0x000000009cb57fae */ /* 0x000fe2000e121850 */
[----:B------:R-:W-:Y:S02]  /*2010*/  LOP3.LUT R67, R67, 0x3, RZ, 0xc0, !PT ;  /* 0x0000000343437812 */ /* 0x000fe400078ec0ff */
[----:B------:R-:W-:Y:S01]  /*2020*/  ISETP.GE.U32.AND P4, PT, R31, 0x7fffffd7, PT ;  /* 0x7fffffd71f00780c */ /* 0x000fe20003f86070 */
[----:B------:R-:W-:Y:S01]  /*2030*/  VIADD R31, R138, 0xfffffff4 ;  /* 0xfffffff48a1f7836 */ /* 0x000fe20000000000 */
[----:B------:R-:W-:Y:S01]  /*2040*/  LDGSTS.E [R181+0x4], desc[UR16][R136.64], !P2 ;  /* 0x0000400088b57fae */ /* 0x000fe2000d121850 */
[----:B------:R-:W-:Y:S01]  /*2050*/  ISETP.GE.U32.AND P2, PT, R32, 0x7fffffd6, PT ;  /* 0x7fffffd62000780c */ /* 0x000fe20003f46070 */
[C---:B------:R-:W-:Y:S01]  /*2060*/  VIADD R32, R138.reuse, 0xfffffff1 ;  /* 0xfffffff18a207836 */ /* 0x040fe20000000000 */
[----:B------:R-:W-:Y:S01]  /*2070*/  LOP3.LUT R71, R71, 0x3, RZ, 0xc0, !PT ;  /* 0x0000000347477812 */ /* 0x000fe200078ec0ff */
[----:B------:R-:W-:Y:S01]  /*2080*/  LDGSTS.E [R181+0x8], desc[UR16][R134.64], !P1 ;  /* 0x0000800086b57fae */ /* 0x000fe2000c921850 */
[----:B------:R-:W-:Y:S01]  /*2090*/  ISETP.GE.U32.AND P1, PT, R31, 0x7fffffd5, PT ;  /* 0x7fffffd51f00780c */ /* 0x000fe20003f26070 */
[----:B------:R-:W-:Y:S01]  /*20a0*/  VIADD R31, R138, 0xfffffff3 ;  /* 0xfffffff38a1f7836 */ /* 0x000fe20000000000 */
[----:B------:R-:W-:Y:S01]  /*20b0*/  IADD3 R65, R67, R66, R65 ;  /* 0x0000004243417210 */ /* 0x000fe20007ffe041 */
[----:B------:R-:W-:Y:S01]  /*20c0*/  LDGSTS.E [R181+0xc], desc[UR16][R130.64], !P3 ;  /* 0x0000c00082b57fae */ /* 0x000fe2000d921850 */
[----:B------:R-:W-:Y:S01]  /*20d0*/  VIADD R177, R89, UR8 ;  /* 0x0000000859b17c36 */ /* 0x000fe20008000000 */
[----:B------:R-:W-:Y:S01]  /*20e0*/  IADD3 R69, R71, R70, R69 ;  /* 0x0000004647457210 */ /* 0x000fe20007ffe045 */
[----:B------:R-:W-:Y:S01]  /*20f0*/  IMAD R71, R114, 0x60, RZ ;  /* 0x0000006072477824 */ /* 0x000fe200078e02ff */
[----:B------:R-:W-:Y:S01]  /*2100*/  ISETP.GE.U32.AND P3, PT, R31, 0x7fffffd4, PT ;  /* 0x7fffffd41f00780c */ /* 0x000fe20003f66070 */
[----:B------:R-:W-:Y:S01]  /*2110*/  VIADD R31, R138, 0xfffffff2 ;  /* 0xfffffff28a1f7836 */ /* 0x000fe20000000000 */
[----:B------:R-:W-:Y:S01]  /*2120*/  LDGSTS.E [R179], desc[UR16][R132.64], !P5 ;  /* 0x0000000084b37fae */ /* 0x000fe2000e921850 */
[----:B------:R-:W-:Y:S01]  /*2130*/  ISETP.GE.U32.AND P5, PT, R32, 0x7fffffd2, PT ;  /* 0x7fffffd22000780c */ /* 0x000fe20003fa6070 */
[----:B------:R-:W-:Y:S01]  /*2140*/  VIADD R32, R138, 0xffffffce ;  /* 0xffffffce8a207836 */ /* 0x000fe20000000000 */
[----:B------:R-:W-:Y:S01]  /*2150*/  LOP3.LUT R64, R64, 0x3, RZ, 0xc0, !PT ;  /* 0x0000000340407812 */ /* 0x000fe200078ec0ff */
[----:B------:R-:W-:Y:S01]  /*2160*/  LDGSTS.E [R179+0x4], desc[UR16][R126.64], !P4 ;  /* 0x000040007eb37fae */ /* 0x000fe2000e121850 */
[----:B------:R-:W-:Y:S01]  /*2170*/  ISETP.GE.U32.AND P6, PT, R31, 0x7fffffd3, PT ;  /* 0x7fffffd31f00780c */ /* 0x000fe20003fc6070 */
[----:B------:R-:W-:Y:S01]  /*2180*/  VIADD R31, R138, 0xfffffff0 ;  /* 0xfffffff08a1f7836 */ /* 0x000fe20000000000 */
[----:B------:R-:W-:Y:S01]  /*2190*/  IADD3 R62, R64, R63, R62 ;  /* 0x0000003f403e7210 */ /* 0x000fe20007ffe03e */
[----:B------:R-:W-:Y:S01]  /*21a0*/  LDGSTS.E [R179+0x8], desc[UR16][R128.64], !P2 ;  /* 0x0000800080b37fae */ /* 0x000fe2000d121850 */
[----:B------:R-:W-:Y:S01]  /*21b0*/  IMAD R67, R114, 0x64, RZ ;  /* 0x0000006472437824 */ /* 0x000fe200078e02ff */
[----:B------:R-:W-:Y:S01]  /*21c0*/  LOP3.LUT R104, R6, 0x40, RZ, 0x3c, !PT ;  /* 0x0000004006687812 */ /* 0x000fe200078e3cff */
[----:B------:R-:W-:Y:S01]  /*21d0*/  IMAD R63, R114, 0x70, RZ ;  /* 0x00000070723f7824 */ /* 0x000fe200078e02ff */
[----:B------:R-:W-:Y:S01]  /*21e0*/  ISETP.GE.U32.AND P2, PT, R31, 0x7fffffd1, PT ;  /* 0x7fffffd11f00780c */ /* 0x000fe20003f46070 */
[----:B------:R-:W-:Y:S01]  /*21f0*/  VIADD R31, R138, 0xffffffcc ;  /* 0xffffffcc8a1f7836 */ /* 0x000fe20000000000 */
[----:B------:R-:W-:Y:S01]  /*2200*/  LDGSTS.E [R179+0xc], desc[UR16][R72.64], !P1 ;  /* 0x0000c00048b37fae */ /* 0x000fe2000c921850 */
[----:B------:R-:W-:Y:S01]  /*2210*/  VIADD R187, R104, UR8 ;  /* 0x0000000868bb7c36 */ /* 0x000fe20008000000 */
[----:B------:R-:W-:-:S02]  /*2220*/  LOP3.LUT R105, R6, 0x50, RZ, 0x3c, !PT ;  /* 0x0000005006697812 */ /* 0x000fc400078e3cff */
[----:B------:R-:W-:Y:S01]  /*2230*/  ISETP.GE.U32.AND P1, PT, R31, 0x7fffffad, PT ;  /* 0x7fffffad1f00780c */ /* 0x000fe20003f26070 */
[----:B------:R-:W-:Y:S01]  /*2240*/  VIADD R31, R138, 0xffffffcd ;  /* 0xffffffcd8a1f7836 */ /* 0x000fe20000000000 */
[----:B------:R-:W-:Y:S01]  /*2250*/  LDGSTS.E [R177], desc[UR16][R124.64], !P3 ;  /* 0x000000007cb17fae */ /* 0x000fe2000d921850 */
[----:B------:R-:W-:Y:S01]  /*2260*/  ISETP.GE.U32.AND P3, PT, R32, 0x7fffffaf, PT ;  /* 0x7fffffaf2000780c */ /* 0x000fe20003f66070 */
[C---:B------:R-:W-:Y:S01]  /*2270*/  VIADD R32, R138.reuse, 0xffffffc8 ;  /* 0xffffffc88a207836 */ /* 0x040fe20000000000 */
[----:B------:R-:W-:Y:S01]  /*2280*/  SEL R35, RZ, 0x1, P1 ;  /* 0x00000001ff237807 */ /* 0x000fe20000800000 */
[----:B------:R1:W-:Y:S01]  /*2290*/  LDGSTS.E [R177+0x4], desc[UR16][R24.64], !P6 ;  /* 0x0000400018b17fae */ /* 0x0003e2000f121850 */
[----:B------:R-:W-:Y:S01]  /*22a0*/  ISETP.GE.U32.AND P4, PT, R31, 0x7fffffae, PT ;  /* 0x7fffffae1f00780c */ /* 0x000fe20003f86070 */
[C---:B------:R-:W-:Y:S01]  /*22b0*/  VIADD R31, R138.reuse, 0xffffffcf ;  /* 0xffffffcf8a1f7836 */ /* 0x040fe20000000000 */
[----:B------:R-:W-:Y:S01]  /*22c0*/  SEL R33, RZ, 0x4, P3 ;  /* 0x00000004ff217807 */ /* 0x000fe20001800000 */
[----:B------:R2:W-:Y:S01]  /*22d0*/  LDGSTS.E [R177+0x8], desc[UR16][R28.64], !P5 ;  /* 0x000080001cb17fae */ /* 0x0005e2000e921850 */
[----:B------:R-:W-:Y:S01]  /*22e0*/  SEL R36, RZ, 0x1fffe, P4 ;  /* 0x0001fffeff247807 */ /* 0x000fe20002000000 */
[----:B------:R-:W-:Y:S01]  /*22f0*/  VIADD R185, R105, UR8 ;  /* 0x0000000869b97c36 */ /* 0x000fe20008000000 */
[----:B------:R-:W-:Y:S01]  /*2300*/  ISETP.GE.U32.AND P1, PT, R31, 0x7fffffb0, PT ;  /* 0x7fffffb01f00780c */ /* 0x000fe20003f26070 */
[----:B------:R-:W-:Y:S01]  /*2310*/  VIADD R31, R138, 0xffffffc9 ;  /* 0xffffffc98a1f7836 */ /* 0x000fe20000000000 */
[----:B------:R-:W-:Y:S01]  /*2320*/  ISETP.GE.U32.AND P4, PT, R32, 0x7fffffa9, PT ;  /* 0x7fffffa92000780c */ /* 0x000fe20003f86070 */
[C---:B------:R-:W-:Y:S01]  /*2330*/  VIADD R32, R138.reuse, 0xffffffca ;  /* 0xffffffca8a207836 */ /* 0x040fe20000000000 */
[----:B------:R-:W-:Y:S01]  /*2340*/  SEL R34, RZ, 0x7fff8, P1 ;  /* 0x0007fff8ff227807 */ /* 0x000fe20000800000 */
[----:B------:R-:W-:Y:S01]  /*2350*/  IMAD.IADD R35, R35, 0x1, R36 ;  /* 0x0000000123237824 */ /* 0x000fe200078e0224 */
[----:B------:R-:W-:Y:S01]  /*2360*/  ISETP.GE.U32.AND P3, PT, R31, 0x7fffffaa, PT ;  /* 0x7fffffaa1f00780c */ /* 0x000fe20003f66070 */
[----:B------:R-:W-:Y:S01]  /*2370*/  VIADD R31, R138, 0xffffffc4 ;  /* 0xffffffc48a1f7836 */ /* 0x000fe20000000000 */
[----:B------:R-:W-:Y:S01]  /*2380*/  ISETP.GE.U32.AND P1, PT, R32, 0x7fffffab, PT ;  /* 0x7fffffab2000780c */ /* 0x000fe20003f26070 */
[----:B------:R-:W-:Y:S01]  /*2390*/  VIADD R32, R138, 0xffffffc5 ;  /* 0xffffffc58a207836 */ /* 0x000fe20000000000 */
[----:B------:R-:W-:Y:S01]  /*23a0*/  SEL R37, RZ, 0x1, P4 ;  /* 0x00000001ff257807 */ /* 0x000fe20002000000 */
[----:B-1----:R-:W-:Y:S01]  /*23b0*/  IMAD R25, R114, 0x78, RZ ;  /* 0x0000007872197824 */ /* 0x002fe200078e02ff */
[----:B------:R-:W-:-:S02]  /*23c0*/  ISETP.GE.U32.AND P4, PT, R38, 0x7fffffac, PT ;  /* 0x7fffffac2600780c */ /* 0x000fc40003f86070 */
[----:B------:R-:W-:Y:S02]  /*23d0*/  SEL R38, RZ, 0x1fffe, P3 ;  /* 0x0001fffeff267807 */ /* 0x000fe40001800000 */
[----:B------:R-:W-:Y:S02]  /*23e0*/  ISETP.GE.U32.AND P3, PT, R31, 0x7fffffa5, PT ;  /* 0x7fffffa51f00780c */ /* 0x000fe40003f66070 */
[----:B------:R-:W-:Y:S01]  /*23f0*/  SEL R31, RZ, 0x4, P1 ;  /* 0x00000004ff1f7807 */ /* 0x000fe20000800000 */
[----:B------:R-:W-:Y:S01]  /*2400*/  IMAD.IADD R37, R37, 0x1, R38 ;  /* 0x0000000125257824 */ /* 0x000fe200078e0226 */
[----:B------:R-:W-:Y:S02]  /*2410*/  ISETP.GE.U32.AND P1, PT, R32, 0x7fffffa6, PT ;  /* 0x7fffffa62000780c */ /* 0x000fe40003f26070 */
[----:B------:R-:W-:Y:S02]  /*2420*/  SEL R32, RZ, 0x7fff8, P4 ;  /* 0x0007fff8ff207807 */ /* 0x000fe40002000000 */
[----:B------:R-:W-:Y:S01]  /*2430*/  ISETP.GE.U32.AND P4, PT, R39, 0x7fffffa7, PT ;  /* 0x7fffffa72700780c */ /* 0x000fe20003f86070 */
[----:B------:R-:W-:Y:S01]  /*2440*/  VIADD R39, R138, 0xffffffc1 ;  /* 0xffffffc18a277836 */ /* 0x000fe20000000000 */
[----:B------:R-:W-:-:S02]  /*2450*/  SEL R41, RZ, 0x1, P3 ;  /* 0x00000001ff297807 */ /* 0x000fc40001800000 */
[----:B------:R-:W-:Y:S01]  /*2460*/  ISETP.GE.U32.AND P3, PT, R40, 0x7fffffa8, PT ;  /* 0x7fffffa82800780c */ /* 0x000fe20003f66070 */
[----:B------:R-:W-:Y:S01]  /*2470*/  VIADD R40, R138, 0xffffffc2 ;  /* 0xffffffc28a287836 */ /* 0x000fe20000000000 */
[----:B------:R-:W-:Y:S02]  /*2480*/  SEL R42, RZ, 0x1fffe, P1 ;  /* 0x0001fffeff2a7807 */ /* 0x000fe40000800000 */
[----:B------:R-:W-:Y:S02]  /*2490*/  ISETP.GE.U32.AND P1, PT, R39, 0x7fffffa2, PT ;  /* 0x7fffffa22700780c */ /* 0x000fe40003f26070 */
[----:B------:R-:W-:Y:S01]  /*24a0*/  SEL R39, RZ, 0x4, P4 ;  /* 0x00000004ff277807 */ /* 0x000fe20002000000 */
[----:B------:R-:W-:Y:S01]  /*24b0*/  IMAD.IADD R41, R41, 0x1, R42 ;  /* 0x0000000129297824 */ /* 0x000fe200078e022a */
[----:B------:R-:W-:Y:S02]  /*24c0*/  ISETP.GE.U32.AND P4, PT, R40, 0x7fffffa3, PT ;  /* 0x7fffffa32800780c */ /* 0x000fe40003f86070 */
[----:B------:R-:W-:-:S02]  /*24d0*/  SEL R40, RZ, 0x7fff8, P3 ;  /* 0x0007fff8ff287807 */ /* 0x000fc40001800000 */
[----:B------:R-:W-:Y:S01]  /*24e0*/  ISETP.GE.U32.AND P3, PT, R44, 0x7fffffa4, PT ;  /* 0x7fffffa42c00780c */ /* 0x000fe20003f66070 */
[----:B------:R-:W-:Y:S01]  /*24f0*/  VIADD R44, R138, 0xffffffdd ;  /* 0xffffffdd8a2c7836 */ /* 0x000fe20000000000 */
[----:B------:R-:W-:Y:S02]  /*2500*/  SEL R46, RZ, 0x1fffe, P1 ;  /* 0x0001fffeff2e7807 */ /* 0x000fe40000800000 */
[----:B------:R-:W-:Y:S02]  /*2510*/  ISETP.GE.U32.AND P1, PT, R43, 0x7fffffbd, PT ;  /* 0x7fffffbd2b00780c */ /* 0x000fe40003f26070 */
[----:B------:R-:W-:Y:S02]  /*2520*/  SEL R43, RZ, 0x4, P4 ;  /* 0x00000004ff2b7807 */ /* 0x000fe40002000000 */
[----:B------:R-:W-:Y:S02]  /*2530*/  ISETP.GE.U32.AND P4, PT, R44, 0x7fffffbe, PT ;  /* 0x7fffffbe2c00780c */ /* 0x000fe40003f86070 */
[----:B------:R-:W-:-:S02]  /*2540*/  SEL R44, RZ, 0x7fff8, P3 ;  /* 0x0007fff8ff2c7807 */ /* 0x000fc40001800000 */
[----:B------:R-:W-:Y:S01]  /*2550*/  ISETP.GE.U32.AND P3, PT, R47, 0x7fffffbf, PT ;  /* 0x7fffffbf2f00780c */ /* 0x000fe20003f66070 */
[----:B------:R-:W-:Y:S01]  /*2560*/  VIADD R47, R138, 0xffffffd8 ;  /* 0xffffffd88a2f7836 */ /* 0x000fe20000000000 */
[----:B------:R-:W-:Y:S02]  /*2570*/  SEL R49, RZ, 0x1, P1 ;  /* 0x00000001ff317807 */ /* 0x000fe40000800000 */
[----:B------:R-:W-:Y:S01]  /*2580*/  ISETP.GE.U32.AND P1, PT, R48, 0x7fffffc0, PT ;  /* 0x7fffffc03000780c */ /* 0x000fe20003f26070 */
[----:B------:R-:W-:Y:S01]  /*2590*/  VIADD R48, R138, 0xffffffd9 ;  /* 0xffffffd98a307836 */ /* 0x000fe20000000000 */
[----:B------:R-:W-:Y:S02]  /*25a0*/  SEL R50, RZ, 0x1fffe, P4 ;  /* 0x0001fffeff327807 */ /* 0x000fe40002000000 */
[----:B------:R-:W-:Y:S02]  /*25b0*/  ISETP.GE.U32.AND P4, PT, R47, 0x7fffffb9, PT ;  /* 0x7fffffb92f00780c */ /* 0x000fe40003f86070 */
[----:B------:R-:W-:Y:S01]  /*25c0*/  SEL R47, RZ, 0x4, P3 ;  /* 0x00000004ff2f7807 */ /* 0x000fe20001800000 */
[----:B------:R-:W-:Y:S01]  /*25d0*/  IMAD.IADD R49, R49, 0x1, R50 ;  /* 0x0000000131317824 */ /* 0x000fe200078e0232 */
[----:B------:R-:W-:-:S02]  /*25e0*/  ISETP.GE.U32.AND P3, PT, R48, 0x7fffffba, PT ;  /* 0x7fffffba3000780c */ /* 0x000fc40003f66070 */
[----:B------:R-:W-:Y:S02]  /*25f0*/  SEL R48, RZ, 0x7fff8, P1 ;  /* 0x0007fff8ff307807 */ /* 0x000fe40000800000 */
[----:B------:R-:W-:Y:S01]  /*2600*/  ISETP.GE.U32.AND P1, PT, R51, 0x7fffffbb, PT ;  /* 0x7fffffbb3300780c */ /* 0x000fe20003f26070 */
[----:B------:R-:W-:Y:S01]  /*2610*/  VIADD R51, R138, 0xffffffd4 ;  /* 0xffffffd48a337836 */ /* 0x000fe20000000000 */
[----:B------:R-:W-:Y:S02]  /*2620*/  SEL R52, RZ, 0x1, P4 ;  /* 0x00000001ff347807 */ /* 0x000fe40002000000 */
[----:B------:R-:W-:Y:S02]  /*2630*/  ISETP.GE.U32.AND P4, PT, R53, 0x7fffffbc, PT ;  /* 0x7fffffbc3500780c */ /* 0x000fe40003f86070 */
[----:B------:R-:W-:Y:S02]  /*2640*/  SEL R53, RZ, 0x1fffe, P3 ;  /* 0x0001fffeff357807 */ /* 0x000fe40001800000 */
[----:B------:R-:W-:-:S02]  /*2650*/  ISETP.GE.U32.AND P3, PT, R51, 0x7fffffb5, PT ;  /* 0x7fffffb53300780c */ /* 0x000fc40003f66070 */
[----:B------:R-:W-:Y:S01]  /*2660*/  SEL R51, RZ, 0x4, P1 ;  /* 0x00000004ff337807 */ /* 0x000fe20000800000 */
[----:B------:R-:W-:Y:S01]  /*2670*/  IMAD.IADD R52, R52, 0x1, R53 ;  /* 0x0000000134347824 */ /* 0x000fe200078e0235 */
[----:B------:R-:W-:Y:S01]  /*2680*/  ISETP.GE.U32.AND P1, PT, R54, 0x7fffffb6, PT ;  /* 0x7fffffb63600780c */ /* 0x000fe20003f26070 */
[C---:B------:R-:W-:Y:S01]  /*2690*/  VIADD R54, R138.reuse, 0xffffffd7 ;  /* 0xffffffd78a367836 */ /* 0x040fe20000000000 */
[----:B------:R-:W-:Y:S02]  /*26a0*/  SEL R56, RZ, 0x1, P3 ;  /* 0x00000001ff387807 */ /* 0x000fe40001800000 */
[----:B------:R-:W-:Y:S01]  /*26b0*/  ISETP.GE.U32.AND P3, PT, R55, 0x7fffffb7, PT ;  /* 0x7fffffb73700780c */ /* 0x000fe20003f66070 */
[----:B------:R-:W-:Y:S01]  /*26c0*/  VIADD R55, R138, 0xffffffd0 ;  /* 0xffffffd08a377836 */ /* 0x000fe20000000000 */
[----:B------:R-:W-:Y:S02]  /*26d0*/  SEL R57, RZ, 0x1fffe, P1 ;  /* 0x0001fffeff397807 */ /* 0x000fe40000800000 */
[----:B------:R-:W-:-:S02]  /*26e0*/  ISETP.GE.U32.AND P1, PT, R54, 0x7fffffb8, PT ;  /* 0x7fffffb83600780c */ /* 0x000fc40003f26070 */
[----:B------:R-:W-:Y:S01]  /*26f0*/  SEL R54, RZ, 0x4, P3 ;  /* 0x00000004ff367807 */ /* 0x000fe20001800000 */
[----:B------:R-:W-:Y:S01]  /*2700*/  IMAD.IADD R56, R56, 0x1, R57 ;  /* 0x0000000138387824 */ /* 0x000fe200078e0239 */
[----:B------:R-:W-:Y:S02]  /*2710*/  ISETP.GE.U32.AND P3, PT, R55, 0x7fffffb1, PT ;  /* 0x7fffffb13700780c */ /* 0x000fe40003f66070 */
[----:B------:R-:W-:Y:S02]  /*2720*/  SEL R55, RZ, 0x7fff8, P1 ;  /* 0x0007fff8ff377807 */ /* 0x000fe40000800000 */
[----:B------:R-:W-:Y:S02]  /*2730*/  ISETP.GE.U32.AND P1, PT, R58, 0x7fffffb2, PT ;  /* 0x7fffffb23a00780c */ /* 0x000fe40003f26070 */
[----:B------:R-:W-:Y:S02]  /*2740*/  LOP3.LUT R35, R35, 0x3, RZ, 0xc0, !PT ;  /* 0x0000000323237812 */ /* 0x000fe400078ec0ff */
[----:B------:R-:W-:-:S02]  /*2750*/  SEL R61, RZ, 0x1fffe, P1 ;  /* 0x0001fffeff3d7807 */ /* 0x000fc40000800000 */
[----:B------:R-:W-:Y:S02]  /*2760*/  ISETP.GE.U32.AND P1, PT, R168, 0x7fffffc1, PT ;  /* 0x7fffffc1a800780c */ /* 0x000fe40003f26070 */
[----:B------:R-:W-:Y:S01]  /*2770*/  IADD3 R33, R35, R34, R33 ;  /* 0x0000002223217210 */ /* 0x000fe20007ffe021 */
[----:B------:R-:W-:Y:S01]  /*2780*/  IMAD.SHL.U32 R35, R65, 0x100, RZ ;  /* 0x0000010041237824 */ /* 0x000fe200078e00ff */
[----:B------:R-:W-:Y:S01]  /*2790*/  SEL R45, RZ, 0x1, P1 ;  /* 0x00000001ff2d7807 */ /* 0x000fe20000800000 */
[----:B------:R-:W-:Y:S01]  /*27a0*/  IMAD R65, R114, 0x6c, RZ ;  /* 0x0000006c72417824 */ /* 0x000fe200078e02ff */
[----:B------:R-:W-:Y:S02]  /*27b0*/  SEL R34, RZ, 0x7fff8, P4 ;  /* 0x0007fff8ff227807 */ /* 0x000fe40002000000 */
[-C--:B------:R-:W-:Y:S01]  /*27c0*/  IADD3 R120, P4, R121, R26.reuse, RZ ;  /* 0x0000001a79787210 */ /* 0x080fe20007f9e0ff */
[----:B------:R-:W-:Y:S01]  /*27d0*/  IMAD.IADD R78, R45, 0x1, R78 ;  /* 0x000000012d4e7824 */ /* 0x000fe200078e024e */
[----:B------:R-:W-:-:S02]  /*27e0*/  IADD3 R116, P5, R117, R26, RZ ;  /* 0x0000001a75747210 */ /* 0x000fc40007fbe0ff */
[----:B------:R-:W-:Y:S02]  /*27f0*/  LOP3.LUT R37, R37, 0x3, RZ, 0xc0, !PT ;  /* 0x0000000325257812 */ /* 0x000fe400078ec0ff */
[----:B------:R-:W-:Y:S02]  /*2800*/  LOP3.LUT R78, R78, 0x3, RZ, 0xc0, !PT ;  /* 0x000000034e4e7812 */ /* 0x000fe400078ec0ff */
[-C--:B------:R-:W-:Y:S02]  /*2810*/  LEA.HI.X.SX32 R121, R19, R27.reuse, 0x2, P4 ;  /* 0x0000001b13797211 */ /* 0x080fe400020f16ff */
[----:B------:R-:W-:Y:S02]  /*2820*/  LEA.HI.X.SX32 R117, R22, R27, 0x2, P5 ;  /* 0x0000001b16757211 */ /* 0x000fe400028f16ff */
[----:B------:R-:W-:Y:S02]  /*2830*/  IADD3 R75, R78, R76, R75 ;  /* 0x0000004c4e4b7210 */ /* 0x000fe40007ffe04b */
[----:B------:R-:W-:-:S02]  /*2840*/  IADD3 R118, P4, R119, R26, RZ ;  /* 0x0000001a77767210 */ /* 0x000fc40007f9e0ff */
[C---:B------:R-:W-:Y:S02]  /*2850*/  LEA R86, P5, R114.reuse, R26, 0x6 ;  /* 0x0000001a72567211 */ /* 0x040fe400078a30ff */
[----:B------:R-:W-:Y:S02]  /*2860*/  IADD3 R31, R37, R32, R31 ;  /* 0x00000020251f7210 */ /* 0x000fe40007ffe01f */
[----:B------:R-:W-:Y:S01]  /*2870*/  LOP3.LUT R32, R75, 0xf, RZ, 0xc0, !PT ;  /* 0x0000000f4b207812 */ /* 0x000fe200078ec0ff */
[----:B------:R-:W-:Y:S01]  /*2880*/  IMAD R75, R114, 0x58, RZ ;  /* 0x00000058724b7824 */ /* 0x000fe200078e02ff */
[-C--:B------:R-:W-:Y:S02]  /*2890*/  LEA.HI.X.SX32 R119, R90, R27.reuse, 0x2, P4 ;  /* 0x0000001b5a777211 */ /* 0x080fe400020f16ff */
[----:B------:R-:W-:Y:S01]  /*28a0*/  LEA.HI.X.SX32 R87, R91, R27, 0x2, P5 ;  /* 0x0000001b5b577211 */ /* 0x000fe200028f16ff */
[----:B------:R-:W-:Y:S01]  /*28b0*/  IMAD R69, R69, 0x10, R32 ;  /* 0x0000001045457824 */ /* 0x000fe200078e0220 */
[-C--:B------:R-:W-:Y:S01]  /*28c0*/  IADD3 R112, P4, R113, R26.reuse, RZ ;  /* 0x0000001a71707210 */ /* 0x080fe20007f9e0ff */
[----:B------:R1:W-:Y:S01]  /*28d0*/  LDGSTS.E [R177+0xc], desc[UR16][R118.64], !P2 ;  /* 0x0000c00076b17fae */ /* 0x0003e2000d121850 */
[----:B------:R-:W-:-:S02]  /*28e0*/  IADD3 R82, P5, R83, R26, RZ ;  /* 0x0000001a53527210 */ /* 0x000fc40007fbe0ff */
[----:B------:R-:W-:Y:S02]  /*28f0*/  SEL R60, RZ, 0x1, P3 ;  /* 0x00000001ff3c7807 */ /* 0x000fe40001800000 */
[-C--:B------:R-:W-:Y:S02]  /*2900*/  LEA.HI.X.SX32 R113, R92, R27.reuse, 0x2, P4 ;  /* 0x0000001b5c717211 */ /* 0x080fe400020f16ff */
[----:B------:R-:W-:Y:S01]  /*2910*/  LEA.HI.X.SX32 R83, R93, R27, 0x2, P5 ;  /* 0x0000001b5d537211 */ /* 0x000fe200028f16ff */
[----:B------:R-:W-:Y:S01]  /*2920*/  IMAD.IADD R60, R60, 0x1, R61 ;  /* 0x000000013c3c7824 */ /* 0x000fe200078e023d */
[----:B------:R-:W-:Y:S01]  /*2930*/  ISETP.GE.U32.AND P3, PT, R59, 0x7fffffb3, PT ;  /* 0x7fffffb33b00780c */ /* 0x000fe20003f66070 */
[----:B------:R-:W-:Y:S01]  /*2940*/  VIADD R59, R138, 0xffffffd3 ;  /* 0xffffffd38a3b7836 */ /* 0x000fe20000000000 */
[----:B------:R-:W-:Y:S02]  /*2950*/  LOP3.LUT R35, R35, 0xf00, RZ, 0xe2, !PT ;  /* 0x00000f0023237812 */ /* 0x000fe400078ee2ff */
[----:B------:R-:W-:-:S02]  /*2960*/  IADD3 R84, P4, R85, R26, RZ ;  /* 0x0000001a55547210 */ /* 0x000fc40007f9e0ff */
[-C--:B------:R-:W-:Y:S01]  /*2970*/  IADD3 R78, P5, R79, R26.reuse, RZ ;  /* 0x0000001a4f4e7210 */ /* 0x080fe20007fbe0ff */
[----:B------:R-:W-:Y:S01]  /*2980*/  IMAD R62, R62, 0x1000, R35 ;  /* 0x000010003e3e7824 */ /* 0x000fe200078e0223 */
[----:B------:R-:W-:Y:S02]  /*2990*/  LOP3.LUT R69, R69, 0xff, RZ, 0xc0, !PT ;  /* 0x000000ff45457812 */ /* 0x000fe400078ec0ff */
[-C--:B------:R-:W-:Y:S02]  /*29a0*/  LEA.HI.X.SX32 R85, R94, R27.reuse, 0x2, P4 ;  /* 0x0000001b5e557211 */ /* 0x080fe400020f16ff */
[----:B------:R-:W-:Y:S01]  /*29b0*/  LEA.HI.X.SX32 R79, R12, R27, 0x2, P5 ;  /* 0x0000001b0c4f7211 */ /* 0x000fe200028f16ff */
[----:B------:R-:W-:Y:S01]  /*29c0*/  IMAD.IADD R62, R62, 0x1, R69 ;  /* 0x000000013e3e7824 */ /* 0x000fe200078e0245 */
[----:B------:R-:W-:Y:S01]  /*29d0*/  SEL R58, RZ, 0x4, P3 ;  /* 0x00000004ff3a7807 */ /* 0x000fe20001800000 */
[----:B------:R-:W-:Y:S01]  /*29e0*/  IMAD R69, R114, 0x68, RZ ;  /* 0x0000006872457824 */ /* 0x000fe200078e02ff */
[----:B------:R-:W-:-:S02]  /*29f0*/  IADD3 R80, P4, R81, R26, RZ ;  /* 0x0000001a51507210 */ /* 0x000fc40007f9e0ff */
[----:B------:R-:W-:Y:S02]  /*2a00*/  IADD3 R74, P5, R75, R26, RZ ;  /* 0x0000001a4b4a7210 */ /* 0x000fe40007fbe0ff */
[----:B------:R-:W-:Y:S02]  /*2a10*/  ISETP.GE.U32.AND P3, PT, R59, 0x7fffffb4, PT ;  /* 0x7fffffb43b00780c */ /* 0x000fe40003f66070 */
[-C--:B------:R-:W-:Y:S02]  /*2a20*/  LEA.HI.X.SX32 R81, R95, R27.reuse, 0x2, P4 ;  /* 0x0000001b5f517211 */ /* 0x080fe400020f16ff */
[----:B------:R-:W-:Y:S02]  /*2a30*/  LEA.HI.X.SX32 R75, R96, R27, 0x2, P5 ;  /* 0x0000001b604b7211 */ /* 0x000fe400028f16ff */
[----:B------:R-:W-:Y:S02]  /*2a40*/  SEL R59, RZ, 0x7fff8, P3 ;  /* 0x0007fff8ff3b7807 */ /* 0x000fe40001800000 */
[----:B------:R-:W-:-:S02]  /*2a50*/  LOP3.LUT R60, R60, 0x3, RZ, 0xc0, !PT ;  /* 0x000000033c3c7812 */ /* 0x000fc400078ec0ff */
[-C--:B------:R-:W-:Y:S02]  /*2a60*/  IADD3 R76, P4, R77, R26.reuse, RZ ;  /* 0x0000001a4d4c7210 */ /* 0x080fe40007f9e0ff */
[----:B------:R-:W-:Y:S02]  /*2a70*/  IADD3 R70, P5, R71, R26, RZ ;  /* 0x0000001a47467210 */ /* 0x000fe40007fbe0ff */
[----:B------:R-:W-:Y:S01]  /*2a80*/  IADD3 R58, R60, R59, R58 ;  /* 0x0000003b3c3a7210 */ /* 0x000fe20007ffe03a */
[----:B------:R-:W-:Y:S01]  /*2a90*/  IMAD R59, R114, 0x74, RZ ;  /* 0x00000074723b7824 */ /* 0x000fe200078e02ff */
[-C--:B------:R-:W-:Y:S02]  /*2aa0*/  LEA.HI.X.SX32 R77, R97, R27.reuse, 0x2, P4 ;  /* 0x0000001b614d7211 */ /* 0x080fe400020f16ff */
[----:B------:R-:W-:Y:S02]  /*2ab0*/  LEA.HI.X.SX32 R71, R14, R27, 0x2, P5 ;  /* 0x0000001b0e477211 */ /* 0x000fe400028f16ff */
[----:B------:R-:W-:-:S02]  /*2ac0*/  LOP3.LUT R49, R49, 0x3, RZ, 0xc0, !PT ;  /* 0x0000000331317812 */ /* 0x000fc400078ec0ff */
[-C--:B------:R-:W-:Y:S02]  /*2ad0*/  IADD3 R66, P4, R67, R26.reuse, RZ ;  /* 0x0000001a43427210 */ /* 0x080fe40007f9e0ff */
[----:B------:R-:W-:Y:S02]  /*2ae0*/  IADD3 R68, P5, R69, R26, RZ ;  /* 0x0000001a45447210 */ /* 0x000fe40007fbe0ff */
[----:B------:R-:W-:Y:S01]  /*2af0*/  IADD3 R47, R49, R48, R47 ;  /* 0x00000030312f7210 */ /* 0x000fe20007ffe02f */
[----:B------:R-:W-:Y:S01]  /*2b00*/  IMAD R49, R114, 0x7c, RZ ;  /* 0x0000007c72317824 */ /* 0x000fe200078e02ff */
[----:B------:R-:W-:Y:S02]  /*2b10*/  LOP3.LUT R35, R58, 0xf, RZ, 0xc0, !PT ;  /* 0x0000000f3a237812 */ /* 0x000fe400078ec0ff */
[-C--:B------:R-:W-:Y:S02]  /*2b20*/  LEA.HI.X.SX32 R67, R98, R27.reuse, 0x2, P4 ;  /* 0x0000001b62437211 */ /* 0x080fe400020f16ff */
[----:B------:R-:W-:-:S02]  /*2b30*/  LEA.HI.X.SX32 R69, R99, R27, 0x2, P5 ;  /* 0x0000001b63457211 */ /* 0x000fc400028f16ff */
[-C--:B------:R-:W-:Y:S02]  /*2b40*/  IADD3 R64, P4, R65, R26.reuse, RZ ;  /* 0x0000001a41407210 */ /* 0x080fe40007f9e0ff */
[-C--:B------:R-:W-:Y:S02]  /*2b50*/  IADD3 R58, P5, R59, R26.reuse, RZ ;  /* 0x0000001a3b3a7210 */ /* 0x080fe40007fbe0ff */
[----:B--2---:R-:W-:Y:S02]  /*2b60*/  LOP3.LUT R29, R62, 0xffff, RZ, 0xc0, !PT ;  /* 0x0000ffff3e1d7812 */ /* 0x004fe400078ec0ff */
[-C--:B------:R-:W-:Y:S02]  /*2b70*/  LEA.HI.X.SX32 R65, R100, R27.reuse, 0x2, P4 ;  /* 0x0000001b64417211 */ /* 0x080fe400020f16ff */
[----:B------:R-:W-:Y:S02]  /*2b80*/  LEA.HI.X.SX32 R59, R101, R27, 0x2, P5 ;  /* 0x0000001b653b7211 */ /* 0x000fe400028f16ff */
[----:B------:R-:W-:-:S02]  /*2b90*/  IADD3 R24, P4, R25, R26, RZ ;  /* 0x0000001a19187210 */ /* 0x000fc40007f9e0ff */
[-C--:B------:R-:W-:Y:S02]  /*2ba0*/  IADD3 R48, P5, R49, R26.reuse, RZ ;  /* 0x0000001a31307210 */ /* 0x080fe40007fbe0ff */
[----:B------:R-:W-:Y:S02]  /*2bb0*/  SHF.R.U32.HI R36, RZ, 0xf, R29 ;  /* 0x0000000fff247819 */ /* 0x000fe4000001161d */
[-C--:B------:R-:W-:Y:S02]  /*2bc0*/  LEA.HI.X.SX32 R25, R102, R27.reuse, 0x2, P4 ;  /* 0x0000001b66197211 */ /* 0x080fe400020f16ff */
[----:B------:R-:W-:Y:S02]  /*2bd0*/  LEA.HI.X.SX32 R49, R103, R27, 0x2, P5 ;  /* 0x0000001b67317211 */ /* 0x000fe400028f16ff */
[----:B------:R-:W-:Y:S01]  /*2be0*/  IADD3 R62, P4, R63, R26, RZ ;  /* 0x0000001a3f3e7210 */ /* 0x000fe20007f9e0ff */
[----:B------:R-:W-:Y:S01]  /*2bf0*/  IMAD.SHL.U32 R26, R31, 0x100, RZ ;  /* 0x000001001f1a7824 */ /* 0x000fe200078e00ff */
[----:B------:R-:W-:-:S02]  /*2c00*/  LOP3.LUT P5, RZ, R36, 0x1, RZ, 0xc0, !PT ;  /* 0x0000000124ff7812 */ /* 0x000fc400078ac0ff */
[--C-:B------:R-:W-:Y:S02]  /*2c10*/  SHF.R.U32.HI R28, RZ, 0xe, R29.reuse ;  /* 0x0000000eff1c7819 */ /* 0x100fe4000001161d */
[----:B------:R-:W-:Y:S02]  /*2c20*/  LEA.HI.X.SX32 R63, R20, R27, 0x2, P4 ;  /* 0x0000001b143f7211 */ /* 0x000fe400020f16ff */
[----:B------:R-:W-:Y:S02]  /*2c30*/  LOP3.LUT P4, RZ, R28, 0x1, RZ, 0xc0, !PT ;  /* 0x000000011cff7812 */ /* 0x000fe4000788c0ff */
[--C-:B------:R-:W-:Y:S02]  /*2c40*/  SHF.R.U32.HI R27, RZ, 0xd, R29.reuse ;  /* 0x0000000dff1b7819 */ /* 0x100fe4000001161d */
[--C-:B------:R-:W-:Y:S02]  /*2c50*/  SHF.R.U32.HI R28, RZ, 0xc, R29.reuse ;  /* 0x0000000cff1c7819 */ /* 0x100fe4000001161d */
[----:B------:R-:W-:Y:S01]  /*2c60*/  LOP3.LUT P6, RZ, R27, 0x1, RZ, 0xc0, !PT ;  /* 0x000000011bff7812 */ /* 0x000fe200078cc0ff */
[----:B------:R2:W-:Y:S01]  /*2c70*/  LDGSTS.E [R187], desc[UR16][R86.64], P5 ;  /* 0x0000000056bb7fae */ /* 0x0005e2000a921850 */
[----:B------:R-:W-:-:S02]  /*2c80*/  SHF.R.U32.HI R27, RZ, 0xb, R29 ;  /* 0x0000000bff1b7819 */ /* 0x000fc4000001161d */
[----:B------:R-:W-:Y:S02]  /*2c90*/  LOP3.LUT P2, RZ, R28, 0x1, RZ, 0xc0, !PT ;  /* 0x000000011cff7812 */ /* 0x000fe4000784c0ff */
[----:B------:R-:W-:Y:S01]  /*2ca0*/  LOP3.LUT P5, RZ, R27, 0x1, RZ, 0xc0, !PT ;  /* 0x000000011bff7812 */ /* 0x000fe200078ac0ff */
[----:B------:R3:W-:Y:S01]  /*2cb0*/  LDGSTS.E [R187+0x4], desc[UR16][R112.64], P4 ;  /* 0x0000400070bb7fae */ /* 0x0007e2000a121850 */
[--C-:B------:R-:W-:Y:S02]  /*2cc0*/  SHF.R.U32.HI R27, RZ, 0xa, R29.reuse ;  /* 0x0000000aff1b7819 */ /* 0x100fe4000001161d */
[----:B------:R-:W-:Y:S02]  /*2cd0*/  ISETP.GE.U32.AND P3, PT, R170, 0x7fffffa1, PT ;  /* 0x7fffffa1aa00780c */ /* 0x000fe40003f66070 */
[----:B------:R-:W-:Y:S01]  /*2ce0*/  LOP3.LUT P4, RZ, R27, 0x1, RZ, 0xc0, !PT ;  /* 0x000000011bff7812 */ /* 0x000fe2000788c0ff */
[----:B------:R4:W-:Y:S01]  /*2cf0*/  LDGSTS.E [R187+0x8], desc[UR16][R82.64], P6 ;  /* 0x0000800052bb7fae */ /* 0x0009e2000b121850 */
[----:B------:R-:W-:-:S02]  /*2d00*/  SHF.R.U32.HI R27, RZ, 0x9, R29 ;  /* 0x00000009ff1b7819 */ /* 0x000fc4000001161d */
[----:B------:R-:W-:Y:S01]  /*2d10*/  SEL R45, RZ, 0x1, P3 ;  /* 0x00000001ff2d7807 */ /* 0x000fe20001800000 */
[----:B------:R5:W-:Y:S01]  /*2d20*/  LDGSTS.E [R187+0xc], desc[UR16][R84.64], P2 ;  /* 0x0000c00054bb7fae */ /* 0x000be20009121850 */
[----:B------:R-:W-:Y:S02]  /*2d30*/  LOP3.LUT P6, RZ, R27, 0x1, RZ, 0xc0, !PT ;  /* 0x000000011bff7812 */ /* 0x000fe400078cc0ff */
[--C-:B------:R-:W-:Y:S01]  /*2d40*/  SHF.R.U32.HI R27, RZ, 0x8, R29.reuse ;  /* 0x00000008ff1b7819 */ /* 0x100fe2000001161d */
[----:B------:R-:W-:Y:S01]  /*2d50*/  IMAD.IADD R45, R45, 0x1, R46 ;  /* 0x000000012d2d7824 */ /* 0x000fe200078e022e */
[----:B------:R-:W-:Y:S01]  /*2d60*/  LDGSTS.E [R185], desc[UR16][R78.64], P5 ;  /* 0x000000004eb97fae */ /* 0x000fe2000a921850 */
[----:B------:R-:W-:Y:S02]  /*2d70*/  LOP3.LUT R41, R41, 0x3, RZ, 0xc0, !PT ;  /* 0x0000000329297812 */ /* 0x000fe400078ec0ff */
[----:B------:R-:W-:Y:S01]  /*2d80*/  LOP3.LUT P2, RZ, R27, 0x1, RZ, 0xc0, !PT ;  /* 0x000000011bff7812 */ /* 0x000fe2000784c0ff */
[----:B------:R-:W-:Y:S01]  /*2d90*/  LDGSTS.E [R185+0x4], desc[UR16][R80.64], P4 ;  /* 0x0000400050b97fae */ /* 0x000fe2000a121850 */
[----:B------:R-:W-:-:S02]  /*2da0*/  SHF.R.U32.HI R27, RZ, 0x7, R29 ;  /* 0x00000007ff1b7819 */ /* 0x000fc4000001161d */
[----:B------:R-:W-:Y:S02]  /*2db0*/  LOP3.LUT R45, R45, 0x3, RZ, 0xc0, !PT ;  /* 0x000000032d2d7812 */ /* 0x000fe400078ec0ff */
[----:B------:R-:W-:Y:S01]  /*2dc0*/  LOP3.LUT P5, RZ, R27, 0x1, RZ, 0xc0, !PT ;  /* 0x000000011bff7812 */ /* 0x000fe200078ac0ff */
[----:B------:R-:W-:Y:S01]  /*2dd0*/  LDGSTS.E [R185+0x8], desc[UR16][R74.64], P6 ;  /* 0x000080004ab97fae */ /* 0x000fe2000b121850 */
[----:B------:R-:W-:Y:S02]  /*2de0*/  SHF.R.U32.HI R27, RZ, 0x6, R29 ;  /* 0x00000006ff1b7819 */ /* 0x000fe4000001161d */
[----:B------:R-:W-:Y:S02]  /*2df0*/  IADD3 R43, R45, R44, R43 ;  /* 0x0000002c2d2b7210 */ /* 0x000fe40007ffe02b */
[----:B------:R-:W-:Y:S01]  /*2e00*/  LOP3.LUT P4, RZ, R27, 0x1, RZ, 0xc0, !PT ;  /* 0x000000011bff7812 */ /* 0x000fe2000788c0ff */
[----:B------:R-:W-:Y:S01]  /*2e10*/  LDGSTS.E [R185+0xc], desc[UR16][R76.64], P2 ;  /* 0x0000c0004cb97fae */ /* 0x000fe20009121850 */
[----:B------:R-:W-:-:S02]  /*2e20*/  SHF.R.U32.HI R27, RZ, 0x5, R29 ;  /* 0x00000005ff1b7819 */ /* 0x000fc4000001161d */
[----:B------:R-:W-:Y:S02]  /*2e30*/  IADD3 R39, R41, R40, R39 ;  /* 0x0000002829277210 */ /* 0x000fe40007ffe027 */
[----:B------:R-:W-:Y:S02]  /*2e40*/  LOP3.LUT R32, R43, 0xf, RZ, 0xc0, !PT ;  /* 0x0000000f2b207812 */ /* 0x000fe400078ec0ff */
[----:B------:R-:W-:Y:S02]  /*2e50*/  LOP3.LUT P6, RZ, R27, 0x1, RZ, 0xc0, !PT ;  /* 0x000000011bff7812 */ /* 0x000fe400078cc0ff */
[----:B------:R-:W-:Y:S01]  /*2e60*/  LOP3.LUT R106, R6, 0x60, RZ, 0x3c, !PT ;  /* 0x00000060066a7812 */ /* 0x000fe200078e3cff */
[----:B------:R-:W-:Y:S01]  /*2e70*/  IMAD R32, R39, 0x10, R32 ;  /* 0x0000001027207824 */ /* 0x000fe200078e0220 */
[----:B------:R-:W-:Y:S02]  /*2e80*/  SHF.R.U32.HI R31, RZ, 0x4, R29 ;  /* 0x00000004ff1f7819 */ /* 0x000fe4000001161d */
[----:B------:R-:W-:Y:S01]  /*2e90*/  LOP3.LUT R26, R26, 0xf00, RZ, 0xe2, !PT ;  /* 0x00000f001a1a7812 */ /* 0x000fe200078ee2ff */
[----:B------:R-:W-:Y:S01]  /*2ea0*/  VIADD R171, R106, UR8 ;  /* 0x000000086aab7c36 */ /* 0x000fe20008000000 */
[----:B------:R-:W-:-:S02]  /*2eb0*/  LOP3.LUT P2, RZ, R31, 0x1, RZ, 0xc0, !PT ;  /* 0x000000011fff7812 */ /* 0x000fc4000784c0ff */
[----:B------:R-:W-:Y:S01]  /*2ec0*/  LOP3.LUT R27, R32, 0xff, RZ, 0xc0, !PT ;  /* 0x000000ff201b7812 */ /* 0x000fe200078ec0ff */
[----:B------:R-:W-:Y:S01]  /*2ed0*/  IMAD R26, R33, 0x1000, R26 ;  /* 0x00001000211a7824 */ /* 0x000fe200078e021a */
[----:B------:R-:W-:Y:S01]  /*2ee0*/  LDGSTS.E [R171], desc[UR16][R70.64], P5 ;  /* 0x0000000046ab7fae */ /* 0x000fe2000a921850 */
[----:B------:R-:W-:Y:S02]  /*2ef0*/  LOP3.LUT R108, R6, 0x70, RZ, 0x3c, !PT ;  /* 0x00000070066c7812 */ /* 0x000fe400078e3cff */
[----:B------:R-:W-:Y:S01]  /*2f00*/  IMAD.IADD R27, R26, 0x1, R27 ;  /* 0x000000011a1b7824 */ /* 0x000fe200078e021b */
[----:B------:R-:W-:Y:S01]  /*2f10*/  LDGSTS.E [R171+0x4], desc[UR16][R66.64], P4 ;  /* 0x0000400042ab7fae */ /* 0x000fe2000a121850 */
[--C-:B------:R-:W-:Y:S01]  /*2f20*/  SHF.R.U32.HI R26, RZ, 0x3, R29.reuse ;  /* 0x00000003ff1a7819 */ /* 0x100fe2000001161d */
[----:B------:R-:W-:Y:S01]  /*2f30*/  VIADD R169, R108, UR8 ;  /* 0x000000086ca97c36 */ /* 0x000fe20008000000 */
[----:B------:R-:W-:Y:S01]  /*2f40*/  LOP3.LUT R52, R52, 0x3, RZ, 0xc0, !PT ;  /* 0x0000000334347812 */ /* 0x000fe200078ec0ff */
[----:B------:R-:W-:Y:S01]  /*2f50*/  LDGSTS.E [R171+0x8], desc[UR16][R68.64], P6 ;  /* 0x0000800044ab7fae */ /* 0x000fe2000b121850 */
[----:B------:R-:W-:Y:S01]  /*2f60*/  ISETP.GE.AND P6, PT, R107, R138, PT ;  /* 0x0000008a6b00720c */ /* 0x000fe20003fc6270 */
[----:B------:R-:W-:Y:S01]  /*2f70*/  VIADD R138, R138, 0x1f ;  /* 0x0000001f8a8a7836 */ /* 0x000fe20000000000 */
[----:B------:R-:W-:Y:S01]  /*2f80*/  LOP3.LUT P5, RZ, R26, 0x1, RZ, 0xc0, !PT ;  /* 0x000000011aff7812 */ /* 0x000fe200078ac0ff */
[----:B------:R-:W-:Y:S01]  /*2f90*/  LDGSTS.E [R171+0xc], desc[UR16][R64.64], P2 ;  /* 0x0000c00040ab7fae */ /* 0x000fe20009121850 */
[----:B------:R-:W-:-:S02]  /*2fa0*/  SHF.R.U32.HI R26, RZ, 0x2, R29 ;  /* 0x00000002ff1a7819 */ /* 0x000fc4000001161d */
[----:B------:R-:W-:Y:S02]  /*2fb0*/  ISETP.GT.AND P2, PT, R138, 0x1f, PT ;  /* 0x0000001f8a00780c */ /* 0x000fe40003f44270 */
[----:B------:R-:W-:Y:S02]  /*2fc0*/  SHF.R.U32.HI R29, RZ, 0x1, R29 ;  /* 0x00000001ff1d7819 */ /* 0x000fe4000001161d */
[----:B------:R-:W-:Y:S02]  /*2fd0*/  LOP3.LUT P4, RZ, R26, 0x1, RZ, 0xc0, !PT ;  /* 0x000000011aff7812 */ /* 0x000fe4000788c0ff */
[----:B------:R-:W-:Y:S02]  /*2fe0*/  SEL R26, RZ, 0x4, !P2 ;  /* 0x00000004ff1a7807 */ /* 0x000fe40005000000 */
[----:B------:R-:W-:Y:S01]  /*2ff0*/  LOP3.LUT P2, RZ, R29, 0x1, RZ, 0xc0, !PT ;  /* 0x000000011dff7812 */ /* 0x000fe2000784c0ff */
[----:B------:R-:W-:Y:S01]  /*3000*/  LDGSTS.E [R169], desc[UR16][R62.64], P5 ;  /* 0x000000003ea97fae */ /* 0x000fe2000a921850 */
[----:B------:R-:W-:-:S02]  /*3010*/  LOP3.LUT R56, R56, 0x3, RZ, 0xc0, !PT ;  /* 0x0000000338387812 */ /* 0x000fc400078ec0ff */
[----:B------:R-:W-:Y:S02]  /*3020*/  IADD3 R34, R52, R34, R51 ;  /* 0x0000002234227210 */ /* 0x000fe40007ffe033 */
[----:B------:R-:W-:Y:S02]  /*3030*/  IADD3 R54, R56, R55, R54 ;  /* 0x0000003738367210 */ /* 0x000fe40007ffe036 */
[----:B------:R-:W-:Y:S01]  /*3040*/  SEL R26, R26, RZ, !P6 ;  /* 0x000000ff1a1a7207 */ /* 0x000fe20007000000 */
[----:B------:R-:W-:Y:S01]  /*3050*/  LDGSTS.E [R169+0x4], desc[UR16][R58.64], P4 ;  /* 0x000040003aa97fae */ /* 0x000fe2000a121850 */
[----:B------:R-:W-:Y:S01]  /*3060*/  IADD3 R32, P4, R109, UR4, RZ ;  /* 0x000000046d207c10 */ /* 0x000fe2000ff9e0ff */
[----:B------:R-:W-:Y:S01]  /*3070*/  IMAD.SHL.U32 R28, R34, 0x100, RZ ;  /* 0x00000100221c7824 */ /* 0x000fe200078e00ff */
[----:B------:R-:W-:Y:S01]  /*3080*/  ISETP.NE.U32.AND P6, PT, R26, RZ, PT ;  /* 0x000000ff1a00720c */ /* 0x000fe20003fc5070 */
[----:B------:R-:W-:Y:S01]  /*3090*/  LDGSTS.E [R169+0x8], desc[UR16][R24.64], P2 ;  /* 0x0000800018a97fae */ /* 0x000fe20009121850 */
[----:B------:R-:W-:Y:S01]  /*30a0*/  LEA.HI.X.SX32 R111, R155, UR5, 0x2, P4 ;  /* 0x000000059b6f7c11 */ /* 0x000fe2000a0f16ff */
[----:B------:R-:W-:Y:S01]  /*30b0*/  IMAD R35, R54, 0x10, R35 ;  /* 0x0000001036237824 */ /* 0x000fe200078e0223 */
[-C--:B------:R-:W-:Y:S01]  /*30c0*/  LEA R56, P4, R141, R32.reuse, 0x2 ;  /* 0x000000208d387211 */ /* 0x080fe200078810ff */
[----:B------:R-:W-:Y:S01]  /*30d0*/  LDGSTS.E [R169+0xc], desc[UR16][R48.64], !P1 ;  /* 0x0000c00030a97fae */ /* 0x000fe2000c921850 */
[----:B------:R-:W-:-:S02]  /*30e0*/  LEA R60, P1, R139, R32, 0x2 ;  /* 0x000000208b3c7211 */ /* 0x000fc400078210ff */
[----:B------:R-:W-:Y:S01]  /*30f0*/  LOP3.LUT R28, R28, 0xf00, RZ, 0xe2, !PT ;  /* 0x00000f001c1c7812 */ /* 0x000fe200078ee2ff */
[----:B------:R-:W0:Y:S01]  /*3100*/  LDGDEPBAR ;  /* 0x00000000000079af */ /* 0x000e220000000000 */
[-C--:B------:R-:W-:Y:S02]  /*3110*/  LEA.HI.X.SX32 R61, R139, R111.reuse, 0x2, P1 ;  /* 0x0000006f8b3d7211 */ /* 0x080fe400008f16ff */
[-C--:B------:R-:W-:Y:S01]  /*3120*/  LEA R54, P1, R143, R32.reuse, 0x2 ;  /* 0x000000208f367211 */ /* 0x080fe200078210ff */
[----:B------:R-:W-:Y:S01]  /*3130*/  IMAD R28, R47, 0x1000, R28 ;  /* 0x000010002f1c7824 */ /* 0x000fe200078e021c */
[-C--:B------:R-:W-:Y:S01]  /*3140*/  LEA.HI.X.SX32 R57, R141, R111.reuse, 0x2, P4 ;  /* 0x0000006f8d397211 */ /* 0x080fe200020f16ff */
[----:B------:R-:W-:Y:S01]  /*3150*/  LDGSTS.E [R175+0xc000], desc[UR16][R60.64], P6 ;  /* 0x0c0000003caf7fae */ /* 0x000fe2000b121850 */
[----:B------:R-:W-:Y:S02]  /*3160*/  LEA R38, P4, R145, R32, 0x2 ;  /* 0x0000002091267211 */ /* 0x000fe400078810ff */
[----:B------:R-:W-:Y:S01]  /*3170*/  LOP3.LUT R35, R35, 0xff, RZ, 0xc0, !PT ;  /* 0x000000ff23237812 */ /* 0x000fe200078ec0ff */
[----:B------:R-:W-:Y:S01]  /*3180*/  LDGSTS.E [R175+0xc400], desc[UR16][R56.64], P6 ;  /* 0x0c40000038af7fae */ /* 0x000fe2000b121850 */
[----:B------:R-:W-:-:S02]  /*3190*/  LEA.HI.X.SX32 R55, R143, R111, 0x2, P1 ;  /* 0x0000006f8f377211 */ /* 0x000fc400008f16ff */
[-C--:B------:R-:W-:Y:S01]  /*31a0*/  LEA R50, P1, R147, R32.reuse, 0x2 ;  /* 0x0000002093327211 */ /* 0x080fe200078210ff */
[----:B------:R-:W-:Y:S01]  /*31b0*/  IMAD.IADD R28, R28, 0x1, R35 ;  /* 0x000000011c1c7824 */ /* 0x000fe200078e0223 */
[-C--:B------:R-:W-:Y:S01]  /*31c0*/  LEA.HI.X.SX32 R39, R145, R111.reuse, 0x2, P4 ;  /* 0x0000006f91277211 */ /* 0x080fe200020f16ff */
[----:B------:R-:W-:Y:S01]  /*31d0*/  LDGSTS.E [R175+0xc800], desc[UR16][R54.64], P6 ;  /* 0x0c80000036af7fae */ /* 0x000fe2000b121850 */
[CC--:B------:R-:W-:Y:S02]  /*31e0*/  LEA R52, P4, R148.reuse, R32.reuse, 0x2 ;  /* 0x0000002094347211 */ /* 0x0c0fe400078810ff */
[-C--:B------:R-:W-:Y:S01]  /*31f0*/  LEA.HI.X.SX32 R51, R147, R111.reuse, 0x2, P1 ;  /* 0x0000006f93337211 */ /* 0x080fe200008f16ff */
[----:B------:R-:W-:Y:S01]  /*3200*/  LDGSTS.E [R175+0xcc00], desc[UR16][R38.64], P6 ;  /* 0x0cc0000026af7fae */ /* 0x000fe2000b121850 */
[-C--:B------:R-:W-:Y:S02]  /*3210*/  LEA R46, P1, R149, R32.reuse, 0x2 ;  /* 0x00000020952e7211 */ /* 0x080fe400078210ff */
[----:B------:R-:W-:Y:S01]  /*3220*/  LEA.HI.X.SX32 R53, R148, R111, 0x2, P4 ;  /* 0x0000006f94357211 */ /* 0x000fe200020f16ff */
[----:B------:R-:W-:Y:S01]  /*3230*/  LDGSTS.E [R175+0xd000], desc[UR16][R50.64], P6 ;  /* 0x0d00000032af7fae */ /* 0x000fe2000b121850 */
[----:B------:R-:W-:-:S02]  /*3240*/  LEA R44, P4, R150, R32, 0x2 ;  /* 0x00000020962c7211 */ /* 0x000fc400078810ff */
[----:B------:R-:W-:Y:S01]  /*3250*/  PRMT R172, R27, 0x5410, R28 ;  /* 0x000054101bac7816 */ /* 0x000fe2000000001c */
[----:B------:R-:W-:Y:S01]  /*3260*/  LDGSTS.E [R175+0xd400], desc[UR16][R52.64], P6 ;  /* 0x0d40000034af7fae */ /* 0x000fe2000b121850 */
[-C--:B------:R-:W-:Y:S02]  /*3270*/  LEA.HI.X.SX32 R47, R149, R111.reuse, 0x2, P1 ;  /* 0x0000006f952f7211 */ /* 0x080fe400008f16ff */
[-C--:B------:R-:W-:Y:S02]  /*3280*/  LEA R28, P1, R140, R32.reuse, 0x2 ;  /* 0x000000208c1c7211 */ /* 0x080fe400078210ff */
[-C--:B------:R-:W-:Y:S01]  /*3290*/  LEA.HI.X.SX32 R45, R150, R111.reuse, 0x2, P4 ;  /* 0x0000006f962d7211 */ /* 0x080fe200020f16ff */
[----:B------:R-:W-:Y:S01]  /*32a0*/  LDGSTS.E [R175+0xd800], desc[UR16][R46.64], P6 ;  /* 0x0d8000002eaf7fae */ /* 0x000fe2000b121850 */
[-C--:B------:R-:W-:Y:S02]  /*32b0*/  LEA R40, P4, R142, R32.reuse, 0x2 ;  /* 0x000000208e287211 */ /* 0x080fe400078810ff */
[----:B------:R-:W-:Y:S01]  /*32c0*/  LEA.HI.X.SX32 R29, R140, R111, 0x2, P1 ;  /* 0x0000006f8c1d7211 */ /* 0x000fe200008f16ff */
[----:B------:R-:W-:Y:S01]  /*32d0*/  LDGSTS.E [R175+0xdc00], desc[UR16][R44.64], P6 ;  /* 0x0dc000002caf7fae */ /* 0x000fe2000b121850 */
[----:B------:R-:W-:-:S02]  /*32e0*/  LEA R42, P1, R144, R32, 0x2 ;  /* 0x00000020902a7211 */ /* 0x000fc400078210ff */
[-C--:B------:R-:W-:Y:S02]  /*32f0*/  LEA.HI.X.SX32 R41, R142, R111.reuse, 0x2, P4 ;  /* 0x0000006f8e297211 */ /* 0x080fe400020f16ff */
[----:B------:R-:W-:Y:S02]  /*3300*/  SHF.R.U64 R26, R172, 0x1e, RZ ;  /* 0x0000001eac1a7819 */ /* 0x000fe400000012ff */
[-C--:B------:R-:W-:Y:S02]  /*3310*/  LEA R36, P4, R146, R32.reuse, 0x2 ;  /* 0x0000002092247211 */ /* 0x080fe400078810ff */
[----:B------:R-:W-:Y:S02]  /*3320*/  LEA.HI.X.SX32 R43, R144, R111, 0x2, P1 ;  /* 0x0000006f902b7211 */ /* 0x000fe400008f16ff */
[----:B------:R-:W-:Y:S02]  /*3330*/  LEA R34, P1, R151, R32, 0x2 ;  /* 0x0000002097227211 */ /* 0x000fe400078210ff */
[----:B------:R-:W-:-:S02]  /*3340*/  SHF.R.U64 R27, R172, 0x1f, RZ ;  /* 0x0000001fac1b7819 */ /* 0x000fc400000012ff */
[----:B------:R-:W-:Y:S02]  /*3350*/  LOP3.LUT P2, RZ, R26, 0x1, RZ, 0xc0, !PT ;  /* 0x000000011aff7812 */ /* 0x000fe4000784c0ff */
[-C--:B------:R-:W-:Y:S02]  /*3360*/  LEA.HI.X.SX32 R37, R146, R111.reuse, 0x2, P4 ;  /* 0x0000006f92257211 */ /* 0x080fe400020f16ff */
[-C--:B------:R-:W-:Y:S02]  /*3370*/  LEA R26, P4, R152, R32.reuse, 0x2 ;  /* 0x00000020981a7211 */ /* 0x080fe400078810ff */
[----:B------:R-:W-:Y:S02]  /*3380*/  LEA.HI.X.SX32 R35, R151, R111, 0x2, P1 ;  /* 0x0000006f97237211 */ /* 0x000fe400008f16ff */
[----:B------:R-:W-:Y:S02]  /*3390*/  LOP3.LUT P5, RZ, R27, 0x1, RZ, 0xc0, !PT ;  /* 0x000000011bff7812 */ /* 0x000fe400078ac0ff */
[----:B------:R-:W-:-:S02]  /*33a0*/  LEA R30, P1, R153, R32, 0x2 ;  /* 0x00000020991e7211 */ /* 0x000fc400078210ff */
[----:B------:R-:W-:Y:S02]  /*33b0*/  SHF.R.U64 R33, R172, 0x1d, RZ ;  /* 0x0000001dac217819 */ /* 0x000fe400000012ff */
[-C--:B------:R-:W-:Y:S02]  /*33c0*/  LEA.HI.X.SX32 R27, R152, R111.reuse, 0x2, P4 ;  /* 0x0000006f981b7211 */ /* 0x080fe400020f16ff */
[----:B------:R-:W-:Y:S02]  /*33d0*/  LEA R32, P4, R154, R32, 0x2 ;  /* 0x000000209a207211 */ /* 0x000fe400078810ff */
[----:B------:R-:W-:Y:S02]  /*33e0*/  SHF.R.U64 R173, R172, 0x1c, RZ ;  /* 0x0000001cacad7819 */ /* 0x000fe400000012ff */
[----:B------:R-:W-:Y:S02]  /*33f0*/  LEA.HI.X.SX32 R31, R153, R111, 0x2, P1 ;  /* 0x0000006f991f7211 */ /* 0x000fe400008f16ff */
[----:B------:R-:W-:-:S02]  /*3400*/  LOP3.LUT P1, RZ, R33, 0x1, RZ, 0xc0, !PT ;  /* 0x0000000121ff7812 */ /* 0x000fc4000782c0ff */
[----:B------:R-:W-:Y:S01]  /*3410*/  LEA.HI.X.SX32 R33, R154, R111, 0x2, P4 ;  /* 0x0000006f9a217211 */ /* 0x000fe200020f16ff */
[----:B------:R-:W-:Y:S01]  /*3420*/  IMAD.SHL.U32 R111, R114, 0x20, RZ ;  /* 0x00000020726f7824 */ /* 0x000fe200078e00ff */
[----:B------:R-:W-:Y:S01]  /*3430*/  LOP3.LUT P4, RZ, R173, 0x1, RZ, 0xc0, !PT ;  /* 0x00000001adff7812 */ /* 0x000fe2000788c0ff */
[----:B------:R-:W-:Y:S01]  /*3440*/  VIADD R173, R110, UR8 ;  /* 0x000000086ead7c36 */ /* 0x000fe20008000000 */
[C---:B------:R-:W-:Y:S01]  /*3450*/  SHF.R.U64 R174, R172.reuse, 0x1b, RZ ;  /* 0x0000001bacae7819 */ /* 0x040fe200000012ff */
[C---:B------:R-:W-:Y:S01]  /*3460*/  IMAD.WIDE R166, R111.reuse, 0x4, R166 ;  /* 0x000000046fa67825 */ /* 0x040fe200078e02a6 */
[----:B------:R-:W-:Y:S02]  /*3470*/  SHF.R.U64 R176, R172, 0x1a, RZ ;  /* 0x0000001aacb07819 */ /* 0x000fe400000012ff */
[----:B------:R-:W-:Y:S01]  /*3480*/  LDGSTS.E [R173+0xc200], desc[UR16][R28.64], P6 ;  /* 0x0c2000001cad7fae */ /* 0x000fe2000b121850 */
[----:B------:R-:W-:-:S03]  /*3490*/  IMAD.WIDE R164, R111, 0x4, R164 ;  /* 0x000000046fa47825 */ /* 0x000fc600078e02a4 */
        /* <DEDUP_REMOVED lines=13> */
[----:B------:R-:W-:Y:S01]  /*3570*/  LOP3.LUT P6, RZ, R174, 0x1, RZ, 0xc0, !PT ;  /* 0x00000001aeff7812 */ /* 0x000fe200078cc0ff */
[C---:B------:R-:W-:Y:S01]  /*3580*/  IMAD.WIDE R132, R111.reuse, 0x4, R132 ;  /* 0x000000046f847825 */ /* 0x040fe200078e0284 */
[----:B------:R-:W-:Y:S01]  /*3590*/  SHF.R.U64 R174, R172, 0x19, RZ ;  /* 0x00000019acae7819 */ /* 0x000fe200000012ff */
[----:B------:R-:W0:Y:S02]  /*35a0*/  LDGDEPBAR ;  /* 0x00000000000079af */ /* 0x000e240000000000 */
[C---:B------:R-:W-:Y:S01]  /*35b0*/  IMAD.WIDE R126, R111.reuse, 0x4, R126 ;  /* 0x000000046f7e7825 */ /* 0x040fe200078e027e */
[----:B------:R-:W-:Y:S03]  /*35c0*/  BAR.SYNC.DEFER_BLOCKING 0x0 ;  /* 0x0000000000007b1d */ /* 0x000fe60000010000 */
[----:B------:R-:W-:-:S04]  /*35d0*/  IMAD.WIDE R128, R111, 0x4, R128 ;  /* 0x000000046f807825 */ /* 0x000fc800078e0280 */
[----:B------:R-:W-:-:S04]  /*35e0*/  IMAD.WIDE R72, R111, 0x4, R72 ;  /* 0x000000046f487825 */ /* 0x000fc800078e0248 */
[----:B------:R-:W-:-:S04]  /*35f0*/  IMAD.WIDE R124, R111, 0x4, R124 ;  /* 0x000000046f7c7825 */ /* 0x000fc800078e027c */
[----:B------:R-:W-:-:S04]  /*3600*/  IMAD.WIDE R120, R111, 0x4, R120 ;  /* 0x000000046f787825 */ /* 0x000fc800078e0278 */
[----:B------:R-:W-:-:S04]  /*3610*/  IMAD.WIDE R116, R111, 0x4, R116 ;  /* 0x000000046f747825 */ /* 0x000fc800078e0274 */
[C---:B-1----:R-:W-:Y:S01]  /*3620*/  IMAD.WIDE R118, R111.reuse, 0x4, R118 ;  /* 0x000000046f767825 */ /* 0x042fe200078e0276 */
[----:B------:R-:W-:Y:S01]  /*3630*/  @!PT LDS RZ, [RZ] ;  /* 0x00000000fffff984 */ /* 0x000fe20000000800 */
[----:B------:R-:W-:Y:S01]  /*3640*/  @!PT LDS RZ, [RZ] ;  /* 0x00000000fffff984 */ /* 0x000fe20000000800 */
[----:B------:R-:W-:Y:S01]  /*3650*/  @!PT LDS RZ, [RZ] ;  /* 0x00000000fffff984 */ /* 0x000fe20000000800 */
[----:B------:R1:W-:Y:S01]  /*3660*/  LDGSTS.E [R183+0x4000], desc[UR16][R166.64], P5 ;  /* 0x04000000a6b77fae */ /* 0x0003e2000a921850 */
[----:B------:R-:W-:Y:S02]  /*3670*/  LOP3.LUT P5, RZ, R176, 0x1, RZ, 0xc0, !PT ;  /* 0x00000001b0ff7812 */ /* 0x000fe400078ac0ff */
[C---:B--2---:R-:W-:Y:S01]  /*3680*/  IMAD.WIDE R86, R111.reuse, 0x4, R86 ;  /* 0x000000046f567825 */ /* 0x044fe200078e0256 */
[----:B------:R-:W-:Y:S01]  /*3690*/  SHF.R.U64 R176, R172, 0x18, RZ ;  /* 0x00000018acb07819 */ /* 0x000fe200000012ff */
[----:B------:R2:W-:Y:S01]  /*36a0*/  LDGSTS.E [R183+0x4004], desc[UR16][R164.64], P2 ;  /* 0x04004000a4b77fae */ /* 0x0005e20009121850 */
[----:B------:R-:W-:Y:S01]  /*36b0*/  LOP3.LUT P2, RZ, R174, 0x1, RZ, 0xc0, !PT ;  /* 0x00000001aeff7812 */ /* 0x000fe2000784c0ff */
[C---:B---3--:R-:W-:Y:S01]  /*36c0*/  IMAD.WIDE R112, R111.reuse, 0x4, R112 ;  /* 0x000000046f707825 */ /* 0x048fe200078e0270 */
[----:B------:R-:W-:Y:S01]  /*36d0*/  SHF.R.U64 R174, R172, 0x17, RZ ;  /* 0x00000017acae7819 */ /* 0x000fe200000012ff */
[----:B------:R3:W-:Y:S01]  /*36e0*/  LDGSTS.E [R183+0x4008], desc[UR16][R162.64], P1 ;  /* 0x04008000a2b77fae */ /* 0x0007e20008921850 */
[----:B------:R-:W-:Y:S01]  /*36f0*/  LOP3.LUT P1, RZ, R176, 0x1, RZ, 0xc0, !PT ;  /* 0x00000001b0ff7812 */ /* 0x000fe2000782c0ff */
[----:B----4-:R-:W-:-:S02]  /*3700*/  IMAD.WIDE R82, R111, 0x4, R82 ;  /* 0x000000046f527825 */ /* 0x010fc400078e0252 */
[----:B------:R4:W-:Y:S01]  /*3710*/  LDGSTS.E [R183+0x400c], desc[UR16][R158.64], P4 ;  /* 0x0400c0009eb77fae */ /* 0x0009e2000a121850 */
[----:B------:R-:W-:Y:S01]  /*3720*/  LOP3.LUT P4, RZ, R174, 0x1, RZ, 0xc0, !PT ;  /* 0x00000001aeff7812 */ /* 0x000fe2000788c0ff */
[C---:B-----5:R-:W-:Y:S01]  /*3730*/  IMAD.WIDE R84, R111.reuse, 0x4, R84 ;  /* 0x000000046f547825 */ /* 0x060fe200078e0254 */
[C---:B-1----:R-:W-:Y:S01]  /*3740*/  SHF.R.U64 R166, R172.reuse, 0x16, RZ ;  /* 0x00000016aca67819 */ /* 0x042fe200000012ff */
[----:B------:R1:W-:Y:S01]  /*3750*/  LDGSTS.E [R181+0x4000], desc[UR16][R156.64], P6 ;  /* 0x040000009cb57fae */ /* 0x0003e2000b121850 */
[----:B--2---:R-:W-:Y:S01]  /*3760*/  SHF.R.U64 R164, R172, 0x15, RZ ;  /* 0x00000015aca47819 */ /* 0x004fe200000012ff */
[C---:B------:R-:W-:Y:S01]  /*3770*/  IMAD.WIDE R78, R111.reuse, 0x4, R78 ;  /* 0x000000046f4e7825 */ /* 0x040fe200078e024e */
[----:B------:R-:W-:Y:S01]  /*3780*/  LOP3.LUT P6, RZ, R166, 0x1, RZ, 0xc0, !PT ;  /* 0x00000001a6ff7812 */ /* 0x000fe200078cc0ff */
[----:B------:R2:W-:Y:S01]  /*3790*/  LDGSTS.E [R181+0x4004], desc[UR16][R136.64], P5 ;  /* 0x0400400088b57fae */ /* 0x0005e2000a921850 */
[----:B---3--:R-:W-:Y:S01]  /*37a0*/  SHF.R.U64 R162, R172, 0x14, RZ ;  /* 0x00000014aca27819 */ /* 0x008fe200000012ff */
[C---:B------:R-:W-:Y:S01]  /*37b0*/  IMAD.WIDE R80, R111.reuse, 0x4, R80 ;  /* 0x000000046f507825 */ /* 0x040fe200078e0250 */
[----:B------:R-:W-:Y:S01]  /*37c0*/  LOP3.LUT P5, RZ, R164, 0x1, RZ, 0xc0, !PT ;  /* 0x00000001a4ff7812 */ /* 0x000fe200078ac0ff */
[----:B------:R3:W-:Y:S01]  /*37d0*/  LDGSTS.E [R181+0x4008], desc[UR16][R134.64], P2 ;  /* 0x0400800086b57fae */ /* 0x0007e20009121850 */
[----:B------:R-:W-:Y:S01]  /*37e0*/  LOP3.LUT P2, RZ, R162, 0x1, RZ, 0xc0, !PT ;  /* 0x00000001a2ff7812 */ /* 0x000fe2000784c0ff */
[C---:B------:R-:W-:Y:S01]  /*37f0*/  IMAD.WIDE R74, R111.reuse, 0x4, R74 ;  /* 0x000000046f4a7825 */ /* 0x040fe200078e024a */
[C---:B----4-:R-:W-:Y:S01]  /*3800*/  SHF.R.U64 R158, R172.reuse, 0x13, RZ ;  /* 0x00000013ac9e7819 */ /* 0x050fe200000012ff */
[----:B------:R4:W-:Y:S01]  /*3810*/  LDGSTS.E [R181+0x400c], desc[UR16][R130.64], P1 ;  /* 0x0400c00082b57fae */ /* 0x0009e20008921850 */
[----:B-1----:R-:W-:Y:S01]  /*3820*/  SHF.R.U64 R156, R172, 0x12, RZ ;  /* 0x00000012ac9c7819 */ /* 0x002fe200000012ff */
[C---:B------:R-:W-:Y:S01]  /*3830*/  IMAD.WIDE R76, R111.reuse, 0x4, R76 ;  /* 0x000000046f4c7825 */ /* 0x040fe200078e024c */
[----:B------:R-:W-:Y:S01]  /*3840*/  LOP3.LUT P1, RZ, R158, 0x1, RZ, 0xc0, !PT ;  /* 0x000000019eff7812 */ /* 0x000fe2000782c0ff */
[----:B------:R-:W-:Y:S01]  /*3850*/  LDGSTS.E [R179+0x4000], desc[UR16][R132.64], P4 ;  /* 0x0400000084b37fae */ /* 0x000fe2000a121850 */
[----:B--2---:R-:W-:Y:S01]  /*3860*/  SHF.R.U64 R136, R172, 0x11, RZ ;  /* 0x00000011ac887819 */ /* 0x004fe200000012ff */
[C---:B------:R-:W-:Y:S01]  /*3870*/  IMAD.WIDE R70, R111.reuse, 0x4, R70 ;  /* 0x000000046f467825 */ /* 0x040fe200078e0246 */
[----:B------:R-:W-:Y:S01]  /*3880*/  LOP3.LUT P4, RZ, R156, 0x1, RZ, 0xc0, !PT ;  /* 0x000000019cff7812 */ /* 0x000fe2000788c0ff */
[----:B------:R1:W-:Y:S01]  /*3890*/  LDGSTS.E [R179+0x4004], desc[UR16][R126.64], P6 ;  /* 0x040040007eb37fae */ /* 0x0003e2000b121850 */
[----:B---3--:R-:W-:Y:S01]  /*38a0*/  SHF.R.U64 R134, R172, 0x10, RZ ;  /* 0x00000010ac867819 */ /* 0x008fe200000012ff */
[C---:B------:R-:W-:Y:S01]  /*38b0*/  IMAD.WIDE R66, R111.reuse, 0x4, R66 ;  /* 0x000000046f427825 */ /* 0x040fe200078e0242 */
[----:B------:R-:W-:Y:S01]  /*38c0*/  LOP3.LUT P6, RZ, R136, 0x1, RZ, 0xc0, !PT ;  /* 0x0000000188ff7812 */ /* 0x000fe200078cc0ff */
[----:B------:R-:W-:Y:S01]  /*38d0*/  LDGSTS.E [R179+0x4008], desc[UR16][R128.64], P5 ;  /* 0x0400800080b37fae */ /* 0x000fe2000a921850 */
[----:B----4-:R-:W-:Y:S01]  /*38e0*/  SHF.R.U64 R130, R172, 0xf, RZ ;  /* 0x0000000fac827819 */ /* 0x010fe200000012ff */
[C---:B------:R-:W-:Y:S01]  /*38f0*/  IMAD.WIDE R68, R111.reuse, 0x4, R68 ;  /* 0x000000046f447825 */ /* 0x040fe200078e0244 */
[----:B------:R-:W-:Y:S01]  /*3900*/  LOP3.LUT P5, RZ, R134, 0x1, RZ, 0xc0, !PT ;  /* 0x0000000186ff7812 */ /* 0x000fe200078ac0ff */
[----:B------:R2:W-:Y:S01]  /*3910*/  LDGSTS.E [R179+0x400c], desc[UR16][R72.64], P2 ;  /* 0x0400c00048b37fae */ /* 0x0005e20009121850 */
[----:B------:R-:W-:Y:S01]  /*3920*/  LOP3.LUT P2, RZ, R130, 0x1, RZ, 0xc0, !PT ;  /* 0x0000000182ff7812 */ /* 0x000fe2000784c0ff */
[C---:B------:R-:W-:Y:S01]  /*3930*/  IMAD.WIDE R64, R111.reuse, 0x4, R64 ;  /* 0x000000046f407825 */ /* 0x040fe200078e0240 */
[C---:B------:R-:W-:Y:S01]  /*3940*/  SHF.R.U64 R130, R172.reuse, 0xe, RZ ;  /* 0x0000000eac827819 */ /* 0x040fe200000012ff */
[----:B------:R-:W-:Y:S01]  /*3950*/  LDGSTS.E [R177+0x4000], desc[UR16][R124.64], P1 ;  /* 0x040000007cb17fae */ /* 0x000fe20008921850 */
[----:B-1----:R-:W-:Y:S01]  /*3960*/  SHF.R.U64 R127, R172, 0xd, RZ ;  /* 0x0000000dac7f7819 */ /* 0x002fe200000012ff */
[C---:B------:R-:W-:Y:S01]  /*3970*/  IMAD.WIDE R62, R111.reuse, 0x4, R62 ;  /* 0x000000046f3e7825 */ /* 0x040fe200078e023e */
[----:B------:R-:W-:Y:S01]  /*3980*/  LOP3.LUT P1, RZ, R130, 0x1, RZ, 0xc0, !PT ;  /* 0x0000000182ff7812 */ /* 0x000fe2000782c0ff */
[----:B------:R1:W-:Y:S01]  /*3990*/  LDGSTS.E [R177+0x4004], desc[UR16][R120.64], P4 ;  /* 0x0400400078b17fae */ /* 0x0003e2000a121850 */
[C---:B------:R-:W-:Y:S01]  /*39a0*/  SHF.R.U64 R126, R172.reuse, 0xc, RZ ;  /* 0x0000000cac7e7819 */ /* 0x040fe200000012ff */
[----:B------:R-:W-:Y:S01]  /*39b0*/  IMAD.WIDE R58, R111, 0x4, R58 ;  /* 0x000000046f3a7825 */ /* 0x000fe200078e023a */
[----:B------:R-:W-:Y:S01]  /*39c0*/  LOP3.LUT P4, RZ, R127, 0x1, RZ, 0xc0, !PT ;  /* 0x000000017fff7812 */ /* 0x000fe2000788c0ff */
[----:B------:R-:W-:Y:S01]  /*39d0*/  LDGSTS.E [R177+0x4008], desc[UR16][R116.64], P6 ;  /* 0x0400800074b17fae */ /* 0x000fe2000b121850 */
[----:B--2---:R-:W-:Y:S01]  /*39e0*/  SHF.R.U64 R73, R172, 0xb, RZ ;  /* 0x0000000bac497819 */ /* 0x004fe200000012ff */
[C---:B------:R-:W-:Y:S01]  /*39f0*/  IMAD.WIDE R24, R111.reuse, 0x4, R24 ;  /* 0x000000046f187825 */ /* 0x040fe200078e0218 */
[----:B------:R-:W-:Y:S01]  /*3a00*/  LOP3.LUT P6, RZ, R126, 0x1, RZ, 0xc0, !PT ;  /* 0x000000017eff7812 */ /* 0x000fe200078cc0ff */
[----:B------:R-:W-:Y:S01]  /*3a10*/  LDGSTS.E [R177+0x400c], desc[UR16][R118.64], P5 ;  /* 0x0400c00076b17fae */ /* 0x000fe2000a921850 */
[----:B------:R-:W-:Y:S01]  /*3a20*/  SHF.R.U64 R72, R172, 0xa, RZ ;  /* 0x0000000aac487819 */ /* 0x000fe200000012ff */
[----:B------:R-:W-:Y:S01]  /*3a30*/  IMAD.WIDE R48, R111, 0x4, R48 ;  /* 0x000000046f307825 */ /* 0x000fe200078e0230 */
[----:B------:R-:W-:Y:S01]  /*3a40*/  LOP3.LUT P5, RZ, R73, 0x1, RZ, 0xc0, !PT ;  /* 0x0000000149ff7812 */ /* 0x000fe200078ac0ff */
[----:B------:R-:W-:Y:S01]  /*3a50*/  LDGSTS.E [R187+0x4000], desc[UR16][R86.64], P2 ;  /* 0x0400000056bb7fae */ /* 0x000fe20009121850 */
[----:B------:R-:W-:Y:S01]  /*3a60*/  LOP3.LUT P2, RZ, R72, 0x1, RZ, 0xc0, !PT ;  /* 0x0000000148ff7812 */ /* 0x000fe2000784c0ff */
[----:B-1----:R-:W-:Y:S01]  /*3a70*/  IMAD.SHL.U32 R121, R115, 0x20, RZ ;  /* 0x0000002073797824 */ /* 0x002fe200078e00ff */
[C---:B------:R-:W-:Y:S01]  /*3a80*/  SHF.R.U64 R72, R172.reuse, 0x8, RZ ;  /* 0x00000008ac487819 */ /* 0x040fe200000012ff */
[----:B------:R-:W-:Y:S01]  /*3a90*/  LDGSTS.E [R187+0x4004], desc[UR16][R112.64], P1 ;  /* 0x0400400070bb7fae */ /* 0x000fe20008921850 */
[----:B------:R-:W-:Y:S01]  /*3aa0*/  SHF.R.U64 R73, R172, 0x9, RZ ;  /* 0x00000009ac497819 */ /* 0x000fe200000012ff */
[----:B------:R-:W-:-:S02]  /*3ab0*/  IMAD.WIDE R60, R121, 0x4, R60 ;  /* 0x00000004793c7825 */ /* 0x000fc400078e023c */
[----:B------:R1:W-:Y:S01]  /*3ac0*/  LDGSTS.E [R187+0x4008], desc[UR16][R82.64], P4 ;  /* 0x0400800052bb7fae */ /* 0x0003e2000a121850 */
[----:B------:R-:W-:Y:S01]  /*3ad0*/  LOP3.LUT P4, RZ, R72, 0x1, RZ, 0xc0, !PT ;  /* 0x0000000148ff7812 */ /* 0x000fe2000788c0ff */
[----:B------:R-:W-:Y:S01]  /*3ae0*/  IMAD.WIDE R56, R121, 0x4, R56 ;  /* 0x0000000479387825 */ /* 0x000fe200078e0238 */
[C---:B------:R-:W-:Y:S01]  /*3af0*/  SHF.R.U64 R72, R172.reuse, 0x6, RZ ;  /* 0x00000006ac487819 */ /* 0x040fe200000012ff */
[----:B------:R-:W-:Y:S01]  /*3b00*/  LDGSTS.E [R187+0x400c], desc[UR16][R84.64], P6 ;  /* 0x0400c00054bb7fae */ /* 0x000fe2000b121850 */
[----:B------:R-:W-:Y:S01]  /*3b10*/  LOP3.LUT P1, RZ, R73, 0x1, RZ, 0xc0, !PT ;  /* 0x0000000149ff7812 */ /* 0x000fe2000782c0ff */
[C---:B------:R-:W-:Y:S01]  /*3b20*/  IMAD.WIDE R54, R121.reuse, 0x4, R54 ;  /* 0x0000000479367825 */ /* 0x040fe200078e0236 */
[----:B------:R-:W-:Y:S01]  /*3b30*/  SHF.R.U64 R73, R172, 0x7, RZ ;  /* 0x00000007ac497819 */ /* 0x000fe200000012ff */
[----:B------:R-:W-:Y:S01]  /*3b40*/  LDGSTS.E [R185+0x4000], desc[UR16][R78.64], P5 ;  /* 0x040000004eb97fae */ /* 0x000fe2000a921850 */
[----:B------:R-:W-:Y:S01]  /*3b50*/  LOP3.LUT P5, RZ, R72, 0x1, RZ, 0xc0, !PT ;  /* 0x0000000148ff7812 */ /* 0x000fe200078ac0ff */
[----:B------:R-:W-:Y:S01]  /*3b60*/  IMAD.WIDE R38, R121, 0x4, R38 ;  /* 0x0000000479267825 */ /* 0x000fe200078e0226 */
[----:B------:R-:W-:Y:S01]  /*3b70*/  SHF.R.U64 R72, R172, 0x5, RZ ;  /* 0x00000005ac487819 */ /* 0x000fe200000012ff */
[----:B------:R-:W-:Y:S01]  /*3b80*/  LDGSTS.E [R185+0x4004], desc[UR16][R80.64], P2 ;  /* 0x0400400050b97fae */ /* 0x000fe20009121850 */
[----:B------:R-:W-:Y:S01]  /*3b90*/  LOP3.LUT P6, RZ, R73, 0x1, RZ, 0xc0, !PT ;  /* 0x0000000149ff7812 */ /* 0x000fe200078cc0ff */
[----:B------:R-:W-:Y:S01]  /*3ba0*/  IMAD.WIDE R50, R121, 0x4, R50 ;  /* 0x0000000479327825 */ /* 0x000fe200078e0232 */
[----:B------:R-:W-:-:S02]  /*3bb0*/  LOP3.LUT P2, RZ, R72, 0x1, RZ, 0xc0, !PT ;  /* 0x0000000148ff7812 */ /* 0x000fc4000784c0ff */
[----:B-1----:R-:W-:Y:S02]  /*3bc0*/  CS2R R82, SRZ ;  /* 0x0000000000527805 */ /* 0x002fe4000001ff00 */
[C---:B------:R-:W-:Y:S01]  /*3bd0*/  SHF.R.U64 R72, R172.reuse, 0x4, RZ ;  /* 0x00000004ac487819 */ /* 0x040fe200000012ff */
[----:B------:R-:W-:Y:S01]  /*3be0*/  LDGSTS.E [R185+0x4008], desc[UR16][R74.64], P1 ;  /* 0x040080004ab97fae */ /* 0x000fe20008921850 */
[----:B------:R-:W-:Y:S01]  /*3bf0*/  ISETP.GE.AND P1, PT, R107, R168, PT ;  /* 0x000000a86b00720c */ /* 0x000fe20003f26270 */
[C---:B------:R-:W-:Y:S01]  /*3c00*/  IMAD.WIDE R52, R121.reuse, 0x4, R52 ;  /* 0x0000000479347825 */ /* 0x040fe200078e0234 */
[----:B------:R-:W-:Y:S01]  /*3c10*/  SHF.R.U64 R73, R172, 0x3, RZ ;  /* 0x00000003ac497819 */ /* 0x000fe200000012ff */
[----:B------:R-:W-:Y:S01]  /*3c20*/  LDGSTS.E [R185+0x400c], desc[UR16][R76.64], P4 ;  /* 0x0400c0004cb97fae */ /* 0x000fe2000a121850 */
[----:B------:R-:W-:Y:S01]  /*3c30*/  LOP3.LUT P4, RZ, R72, 0x1, RZ, 0xc0, !PT ;  /* 0x0000000148ff7812 */ /* 0x000fe2000788c0ff */
[C---:B------:R-:W-:Y:S01]  /*3c40*/  IMAD.WIDE R46, R121.reuse, 0x4, R46 ;  /* 0x00000004792e7825 */ /* 0x040fe200078e022e */
[C---:B------:R-:W-:Y:S01]  /*3c50*/  SHF.R.U64 R72, R172.reuse, 0x2, RZ ;  /* 0x00000002ac487819 */ /* 0x040fe200000012ff */
[----:B------:R1:W-:Y:S01]  /*3c60*/  LDGSTS.E [R171+0x4000], desc[UR16][R70.64], P6 ;  /* 0x0400000046ab7fae */ /* 0x0003e2000b121850 */
[----:B------:R-:W-:Y:S01]  /*3c70*/  SHF.R.U64 R172, R172, 0x1, RZ ;  /* 0x00000001acac7819 */ /* 0x000fe200000012ff */
[----:B------:R-:W-:Y:S01]  /*3c80*/  IMAD.WIDE R44, R121, 0x4, R44 ;  /* 0x00000004792c7825 */ /* 0x000fe200078e022c */
[----:B------:R-:W-:Y:S01]  /*3c90*/  LOP3.LUT P6, RZ, R73, 0x1, RZ, 0xc0, !PT ;  /* 0x0000000149ff7812 */ /* 0x000fe200078cc0ff */
[----:B------:R2:W-:Y:S01]  /*3ca0*/  LDGSTS.E [R171+0x4004], desc[UR16][R66.64], P5 ;  /* 0x0400400042ab7fae */ /* 0x0005e2000a921850 */
[----:B------:R-:W-:Y:S01]  /*3cb0*/  LOP3.LUT P5, RZ, R72, 0x1, RZ, 0xc0, !PT ;  /* 0x0000000148ff7812 */ /* 0x000fe200078ac0ff */
[C---:B------:R-:W-:Y:S01]  /*3cc0*/  IMAD.WIDE R28, R121.reuse, 0x4, R28 ;  /* 0x00000004791c7825 */ /* 0x040fe200078e021c */
[----:B------:R-:W-:Y:S01]  /*3cd0*/  SEL R72, RZ, 0x4, P1 ;  /* 0x00000004ff487807 */ /* 0x000fe20000800000 */
[----:B------:R3:W-:Y:S01]  /*3ce0*/  LDGSTS.E [R171+0x4008], desc[UR16][R68.64], P2 ;  /* 0x0400800044ab7fae */ /* 0x0007e20009121850 */
[----:B------:R-:W-:Y:S01]  /*3cf0*/  ISETP.GT.AND P2, PT, R138, 0x3f, PT ;  /* 0x0000003f8a00780c */ /* 0x000fe20003f44270 */
[C---:B------:R-:W-:Y:S01]  /*3d00*/  IMAD.WIDE R40, R121.reuse, 0x4, R40 ;  /* 0x0000000479287825 */ /* 0x040fe200078e0228 */
[----:B------:R-:W-:Y:S01]  /*3d10*/  LOP3.LUT P1, RZ, R172, 0x1, RZ, 0xc0, !PT ;  /* 0x00000001acff7812 */ /* 0x000fe2000782c0ff */
[----:B------:R4:W-:Y:S01]  /*3d20*/  LDGSTS.E [R171+0x400c], desc[UR16][R64.64], P4 ;  /* 0x0400c00040ab7fae */ /* 0x0009e2000a121850 */
[----:B------:R-:W-:Y:S01]  /*3d30*/  SEL R72, R72, RZ, P2 ;  /* 0x000000ff48487207 */ /* 0x000fe20001000000 */
[C---:B------:R-:W-:Y:S01]  /*3d40*/  IMAD.WIDE R42, R121.reuse, 0x4, R42 ;  /* 0x00000004792a7825 */ /* 0x040fe200078e022a */
[----:B-1----:R-:W-:Y:S01]  /*3d50*/  CS2R R70, SRZ ;  /* 0x0000000000467805 */ /* 0x002fe2000001ff00 */
[----:B------:R1:W-:Y:S01]  /*3d60*/  LDGSTS.E [R169+0x4000], desc[UR16][R62.64], P6 ;  /* 0x040000003ea97fae */ /* 0x0003e2000b121850 */
[----:B------:R-:W-:Y:S01]  /*3d70*/  ISETP.NE.U32.AND P4, PT, R72, RZ, PT ;  /* 0x000000ff4800720c */ /* 0x000fe20003f85070 */
[C---:B------:R-:W-:Y:S01]  /*3d80*/  IMAD.WIDE R36, R121.reuse, 0x4, R36 ;  /* 0x0000000479247825 */ /* 0x040fe200078e0224 */
[----:B--2---:R-:W-:Y:S01]  /*3d90*/  CS2R R66, SRZ ;  /* 0x0000000000427805 */ /* 0x004fe2000001ff00 */
[----:B------:R2:W-:Y:S01]  /*3da0*/  LDGSTS.E [R169+0x4004], desc[UR16][R58.64], P5 ;  /* 0x040040003aa97fae */ /* 0x0005e2000a921850 */
[----:B---3--:R-:W-:Y:S01]  /*3db0*/  CS2R R68, SRZ ;  /* 0x0000000000447805 */ /* 0x008fe2000001ff00 */
[C---:B------:R-:W-:Y:S01]  /*3dc0*/  IMAD.WIDE R34, R121.reuse, 0x4, R34 ;  /* 0x0000000479227825 */ /* 0x040fe200078e0222 */
[----:B------:R-:W-:Y:S01]  /*3dd0*/  CS2R R72, SRZ ;  /* 0x0000000000487805 */ /* 0x000fe2000001ff00 */
[----:B------:R3:W-:Y:S01]  /*3de0*/  LDGSTS.E [R169+0x4008], desc[UR16][R24.64], P1 ;  /* 0x0400800018a97fae */ /* 0x0007e20008921850 */
[----:B------:R-:W-:Y:S01]  /*3df0*/  ISETP.GE.AND P1, PT, R138, 0x20, PT ;  /* 0x000000208a00780c */ /* 0x000fe20003f26270 */
[C---:B------:R-:W-:Y:S01]  /*3e00*/  IMAD.WIDE R26, R121.reuse, 0x4, R26 ;  /* 0x00000004791a7825 */ /* 0x040fe200078e021a */
[----:B----4-:R-:W-:Y:S01]  /*3e10*/  CS2R R64, SRZ ;  /* 0x0000000000407805 */ /* 0x010fe2000001ff00 */
[----:B------:R4:W-:Y:S01]  /*3e20*/  LDGSTS.E [R169+0x400c], desc[UR16][R48.64], !P3 ;  /* 0x0400c00030a97fae */ /* 0x0009e2000d921850 */
[----:B-1----:R-:W-:Y:S01]  /*3e30*/  CS2R R62, SRZ ;  /* 0x00000000003e7805 */ /* 0x002fe2000001ff00 */
[C---:B------:R-:W-:Y:S01]  /*3e40*/  IMAD.WIDE R30, R121.reuse, 0x4, R30 ;  /* 0x00000004791e7825 */ /* 0x040fe200078e021e */
[----:B------:R-:W-:Y:S01]  /*3e50*/  CS2R R76, SRZ ;  /* 0x00000000004c7805 */ /* 0x000fe2000001ff00 */
[----:B------:R-:W0:Y:S01]  /*3e60*/  LDGDEPBAR ;  /* 0x00000000000079af */ /* 0x000e220000000000 */
[----:B--2---:R-:W-:Y:S01]  /*3e70*/  CS2R R58, SRZ ;  /* 0x00000000003a7805 */ /* 0x004fe2000001ff00 */
[----:B------:R-:W-:Y:S01]  /*3e80*/  IMAD.WIDE R32, R121, 0x4, R32 ;  /* 0x0000000479207825 */ /* 0x000fe200078e0220 */
[----:B------:R-:W-:Y:S01]  /*3e90*/  CS2R R78, SRZ ;  /* 0x00000000004e7805 */ /* 0x000fe2000001ff00 */
[----:B------:R1:W-:Y:S01]  /*3ea0*/  LDGSTS.E [R175+0xe000], desc[UR16][R60.64], P4 ;  /* 0x0e0000003caf7fae */ /* 0x0003e2000a121850 */
[----:B------:R-:W-:Y:S01]  /*3eb0*/  CS2R R80, SRZ ;  /* 0x0000000000507805 */ /* 0x000fe2000001ff00 */
[----:B------:R-:W-:Y:S01]  /*3ec0*/  VIADD R74, R4, 0x1 ;  /* 0x00000001044a7836 */ /* 0x000fe20000000000 */
[----:B------:R-:W-:Y:S01]  /*3ed0*/  CS2R R84, SRZ ;  /* 0x0000000000547805 */ /* 0x000fe2000001ff00 */
[----:B------:R2:W-:Y:S01]  /*3ee0*/  LDGSTS.E [R175+0xe400], desc[UR16][R56.64], P4 ;  /* 0x0e40000038af7fae */ /* 0x0005e2000a121850 */
[----:B------:R-:W-:-:S02]  /*3ef0*/  CS2R R86, SRZ ;  /* 0x0000000000567805 */ /* 0x000fc4000001ff00 */
[----:B---3--:R-:W-:Y:S02]  /*3f00*/  CS2R R24, SRZ ;  /* 0x0000000000187805 */ /* 0x008fe4000001ff00 */
[----:B------:R-:W-:Y:S01]  /*3f10*/  ISETP.LT.AND P2, PT, R74, R123, !P0 ;  /* 0x0000007b4a00720c */ /* 0x000fe20004741270 */
[----:B------:R3:W-:Y:S01]  /*3f20*/  LDGSTS.E [R175+0xe800], desc[UR16][R54.64], P4 ;  /* 0x0e80000036af7fae */ /* 0x0007e2000a121850 */
[----:B------:R-:W-:Y:S02]  /*3f30*/  CS2R R74, SRZ ;  /* 0x00000000004a7805 */ /* 0x000fe4000001ff00 */
[----:B----4-:R-:W-:Y:S01]  /*3f40*/  CS2R R48, SRZ ;  /* 0x0000000000307805 */ /* 0x010fe2000001ff00 */
[C---:B------:R-:W-:Y:S01]  /*3f50*/  IMAD.SHL.U32 R112, R161.reuse, 0x10, RZ ;  /* 0x00000010a1707824 */ /* 0x040fe200078e00ff */
[----:B------:R4:W-:Y:S01]  /*3f60*/  LDGSTS.E [R175+0xec00], desc[UR16][R38.64], P4 ;  /* 0x0ec0000026af7fae */ /* 0x0009e2000a121850 */
[----:B-1----:R-:W-:Y:S01]  /*3f70*/  CS2R R60, SRZ ;  /* 0x00000000003c7805 */ /* 0x002fe2000001ff00 */
[----:B------:R-:W-:-:S02]  /*3f80*/  IMAD.SHL.U32 R113, R161, 0x40, RZ ;  /* 0x00000040a1717824 */ /* 0x000fc400078e00ff */
[----:B------:R1:W-:Y:S01]  /*3f90*/  LDGSTS.E [R175+0xf000], desc[UR16][R50.64], P4 ;  /* 0x0f00000032af7fae */ /* 0x0003e2000a121850 */
[----:B--2---:R-:W-:-:S03]  /*3fa0*/  CS2R R56, SRZ ;  /* 0x0000000000387805 */ /* 0x004fc6000001ff00 */
[----:B------:R2:W-:Y:S01]  /*3fb0*/  LDGSTS.E [R175+0xf400], desc[UR16][R52.64], P4 ;  /* 0x0f40000034af7fae */ /* 0x0005e2000a121850 */
[----:B---3--:R-:W-:-:S03]  /*3fc0*/  CS2R R54, SRZ ;  /* 0x0000000000367805 */ /* 0x008fc6000001ff00 */
[----:B------:R3:W-:Y:S01]  /*3fd0*/  LDGSTS.E [R175+0xf800], desc[UR16][R46.64], P4 ;  /* 0x0f8000002eaf7fae */ /* 0x0007e2000a121850 */
[----:B----4-:R-:W-:-:S03]  /*3fe0*/  CS2R R38, SRZ ;  /* 0x0000000000267805 */ /* 0x010fc6000001ff00 */
[----:B------:R4:W-:Y:S01]  /*3ff0*/  LDGSTS.E [R175+0xfc00], desc[UR16][R44.64], P4 ;  /* 0x0fc000002caf7fae */ /* 0x0009e2000a121850 */
[----:B-1----:R-:W-:-:S03]  /*4000*/  CS2R R50, SRZ ;  /* 0x0000000000327805 */ /* 0x002fc6000001ff00 */
        /* <DEDUP_REMOVED lines=16> */
[----:B------:R-:W0:Y:S01]  /*4110*/  LDGDEPBAR ;  /* 0x00000000000079af */ /* 0x000e220000000000 */
[----:B--2---:R-:W-:Y:S02]  /*4120*/  CS2R R26, SRZ ;  /* 0x00000000001a7805 */ /* 0x004fe4000001ff00 */
[----:B---3--:R-:W-:Y:S02]  /*4130*/  CS2R R30, SRZ ;  /* 0x00000000001e7805 */ /* 0x008fe4000001ff00 */
[----:B----4-:R-:W-:Y:S01]  /*4140*/  CS2R R32, SRZ ;  /* 0x0000000000207805 */ /* 0x010fe2000001ff00 */
[----:B------:R-:W-:Y:S06]  /*4150*/  @!P1 BRA `(.L_x_0) ;  /* 0x0000002000f09947 */ /* 0x000fec0003800000 */
[----:B------:R-:W-:Y:S01]  /*4160*/  IMAD.SHL.U32 R162, R121, 0x8, RZ ;  /* 0x0000000879a27824 */ /* 0x000fe200078e00ff */
[----:B------:R-:W-:Y:S01]  /*4170*/  SHF.R.S32.HI R25, RZ, 0x1f, R160 ;  /* 0x0000001fff197819 */ /* 0x000fe200000114a0 */
[----:B------:R-:W-:Y:S01]  /*4180*/  IMAD.MOV.U32 R180, RZ, RZ, RZ ;  /* 0x000000ffffb47224 */ /* 0x000fe200078e00ff */
[----:B------:R-:W-:Y:S02]  /*4190*/  SHF.R.S32.HI R28, RZ, 0x1f, R121 ;  /* 0x0000001fff1c7819 */ /* 0x000fe40000011479 */
[----:B------:R-:W-:Y:S02]  /*41a0*/  CS2R R56, SRZ ;  /* 0x0000000000387805 */ /* 0x000fe4000001ff00 */
[----:B------:R-:W-:Y:S02]  /*41b0*/  SHF.L.U64.HI R167, R160, 0x2, R25 ;  /* 0x00000002a0a77819 */ /* 0x000fe40000010219 */
[----:B------:R-:W-:Y:S02]  /*41c0*/  CS2R R58, SRZ ;  /* 0x00000000003a7805 */ /* 0x000fe4000001ff00 */
[----:B------:R-:W-:-:S02]  /*41d0*/  SHF.R.S32.HI R27, RZ, 0x1f, R154 ;  /* 0x0000001fff1b7819 */ /* 0x000fc4000001149a */
[----:B------:R-:W-:Y:S02]  /*41e0*/  CS2R R60, SRZ ;  /* 0x00000000003c7805 */ /* 0x000fe4000001ff00 */
[----:B------:R-:W-:Y:S02]  /*41f0*/  SHF.L.U64.HI R31, R121, 0x3, R28 ;  /* 0x00000003791f7819 */ /* 0x000fe4000001021c */
[----:B------:R-:W-:Y:S02]  /*4200*/  CS2R R62, SRZ ;  /* 0x00000000003e7805 */ /* 0x000fe4000001ff00 */
[----:B------:R-:W-:Y:S02]  /*4210*/  LEA R133, P1, R154, R162, 0x2 ;  /* 0x000000a29a857211 */ /* 0x000fe400078210ff */
[----:B------:R-:W-:Y:S02]  /*4220*/  CS2R R64, SRZ ;  /* 0x0000000000407805 */ /* 0x000fe4000001ff00 */
[----:B------:R-:W-:-:S02]  /*4230*/  SHF.R.S32.HI R25, RZ, 0x1f, R114 ;  /* 0x0000001fff197819 */ /* 0x000fc40000011472 */
[----:B------:R-:W-:Y:S02]  /*4240*/  CS2R R66, SRZ ;  /* 0x0000000000427805 */ /* 0x000fe4000001ff00 */
[----:B------:R-:W-:Y:S02]  /*4250*/  SHF.R.S32.HI R24, RZ, 0x1f, R155 ;  /* 0x0000001fff187819 */ /* 0x000fe4000001149b */
[----:B------:R-:W-:Y:S02]  /*4260*/  CS2R R68, SRZ ;  /* 0x0000000000447805 */ /* 0x000fe4000001ff00 */
[----:B------:R-:W-:Y:S02]  /*4270*/  LEA.HI.X R128, R154, R31, R27, 0x2, P1 ;  /* 0x0000001f9a807211 */ /* 0x000fe400008f141b */
[----:B------:R-:W-:Y:S02]  /*4280*/  CS2R R70, SRZ ;  /* 0x0000000000467805 */ /* 0x000fe4000001ff00 */
[----:B------:R-:W-:-:S02]  /*4290*/  SHF.L.U64.HI R114, R114, 0x2, R25 ;  /* 0x0000000272727819 */ /* 0x000fc40000010219 */
[----:B------:R-:W-:Y:S02]  /*42a0*/  CS2R R72, SRZ ;  /* 0x0000000000487805 */ /* 0x000fe4000001ff00 */
[----:B------:R-:W-:Y:S02]  /*42b0*/  SHF.L.U64.HI R115, R155, 0x2, R24 ;  /* 0x000000029b737819 */ /* 0x000fe40000010218 */
[----:B------:R-:W-:Y:S02]  /*42c0*/  CS2R R74, SRZ ;  /* 0x00000000004a7805 */ /* 0x000fe4000001ff00 */
[----:B------:R-:W-:Y:S02]  /*42d0*/  SHF.R.S32.HI R27, RZ, 0x1f, R150 ;  /* 0x0000001fff1b7819 */ /* 0x000fe40000011496 */
[----:B------:R-:W-:Y:S02]  /*42e0*/  CS2R R76, SRZ ;  /* 0x00000000004c7805 */ /* 0x000fe4000001ff00 */
[----:B------:R-:W-:-:S02]  /*42f0*/  SHF.R.S32.HI R26, RZ, 0x1f, R153 ;  /* 0x0000001fff1a7819 */ /* 0x000fc40000011499 */
[----:B------:R-:W-:Y:S02]  /*4300*/  CS2R R78, SRZ ;  /* 0x00000000004e7805 */ /* 0x000fe4000001ff00 */
[-C--:B------:R-:W-:Y:S02]  /*4310*/  LEA R131, P1, R150, R162.reuse, 0x2 ;  /* 0x000000a296837211 */ /* 0x080fe400078210ff */
[----:B------:R-:W-:Y:S02]  /*4320*/  CS2R R80, SRZ ;  /* 0x0000000000507805 */ /* 0x000fe4000001ff00 */
[----:B------:R-:W-:Y:S02]  /*4330*/  LEA R118, P3, R153, R162, 0x2 ;  /* 0x000000a299767211 */ /* 0x000fe400078610ff */
[----:B------:R-:W-:Y:S02]  /*4340*/  CS2R R82, SRZ ;  /* 0x0000000000527805 */ /* 0x000fe4000001ff00 */
[----:B------:R-:W-:-:S02]  /*4350*/  SHF.R.S32.HI R24, RZ, 0x1f, R149 ;  /* 0x0000001fff187819 */ /* 0x000fc40000011495 */
[----:B------:R-:W-:Y:S02]  /*4360*/  CS2R R84, SRZ ;  /* 0x0000000000547805 */ /* 0x000fe4000001ff00 */
[----:B------:R-:W-:Y:S02]  /*4370*/  SHF.R.S32.HI R25, RZ, 0x1f, R152 ;  /* 0x0000001fff197819 */ /* 0x000fe40000011498 */
[----:B------:R-:W-:Y:S02]  /*4380*/  CS2R R86, SRZ ;  /* 0x0000000000567805 */ /* 0x000fe4000001ff00 */
[-C--:B------:R-:W-:Y:S02]  /*4390*/  LEA R120, P4, R149, R162.reuse, 0x2 ;  /* 0x000000a295787211 */ /* 0x080fe400078810ff */
[----:B------:R-:W-:Y:S02]  /*43a0*/  CS2R R32, SRZ ;  /* 0x0000000000207805 */ /* 0x000fe4000001ff00 */
[----:B------:R-:W-:-:S02]  /*43b0*/  LEA R124, P5, R152, R162, 0x2 ;  /* 0x000000a2987c7211 */ /* 0x000fc400078a10ff */
[----:B------:R-:W-:Y:S02]  /*43c0*/  CS2R R34, SRZ ;  /* 0x0000000000227805 */ /* 0x000fe4000001ff00 */
[-C--:B------:R-:W-:Y:S02]  /*43d0*/  LEA.HI.X R132, R150, R31.reuse, R27, 0x2, P1 ;  /* 0x0000001f96847211 */ /* 0x080fe400008f141b */
[----:B------:R-:W-:Y:S02]  /*43e0*/  CS2R R36, SRZ ;  /* 0x0000000000247805 */ /* 0x000fe4000001ff00 */
[----:B------:R-:W-:Y:S02]  /*43f0*/  LEA.HI.X R136, R153, R31, R26, 0x2, P3 ;  /* 0x0000001f99887211 */ /* 0x000fe400018f141a */
[----:B------:R-:W-:Y:S02]  /*4400*/  CS2R R38, SRZ ;  /* 0x0000000000267805 */ /* 0x000fe4000001ff00 */
[----:B------:R-:W-:-:S02]  /*4410*/  SHF.R.S32.HI R125, RZ, 0x1f, R138 ;  /* 0x0000001fff7d7819 */ /* 0x000fc4000001148a */
[----:B------:R-:W-:Y:S02]  /*4420*/  CS2R R40, SRZ ;  /* 0x0000000000287805 */ /* 0x000fe4000001ff00 */
[-C--:B------:R-:W-:Y:S02]  /*4430*/  LEA.HI.X R149, R149, R31.reuse, R24, 0x2, P4 ;  /* 0x0000001f95957211 */ /* 0x080fe400020f1418 */
[----:B------:R-:W-:Y:S02]  /*4440*/  CS2R R42, SRZ ;  /* 0x00000000002a7805 */ /* 0x000fe4000001ff00 */
[----:B------:R-:W-:Y:S02]  /*4450*/  LEA.HI.X R152, R152, R31, R25, 0x2, P5 ;  /* 0x0000001f98987211 */ /* 0x000fe400028f1419 */
        /* <DEDUP_REMOVED lines=9> */
[----:B------:R-:W-:Y:S02]  /*44f0*/  SHF.R.S32.HI R24, RZ, 0x1f, R147 ;  /* 0x0000001fff187819 */ /* 0x000fe40000011493 */
[----:B------:R-:W-:Y:S02]  /*4500*/  CS2R R54, SRZ ;  /* 0x0000000000367805 */ /* 0x000fe4000001ff00 */
[----:B------:R-:W-:Y:S01]  /*4510*/  SHF.R.S32.HI R25, RZ, 0x1f, R146 ;  /* 0x0000001fff197819 */ /* 0x000fe20000011492 */
[----:B------:R-:W-:Y:S01]  /*4520*/  UMOV UR9, 0x1 ;  /* 0x0000000100097882 */ /* 0x000fe20000000000 */
[-C--:B------:R-:W-:Y:S01]  /*4530*/  LEA R130, P4, R147, R162.reuse, 0x2 ;  /* 0x000000a293827211 */ /* 0x080fe200078810ff */
[----:B------:R-:W-:Y:S01]  /*4540*/  UMOV UR10, 0xffffffff ;  /* 0xffffffff000a7882 */ /* 0x000fe20000000000 */
[----:B------:R-:W-:-:S02]  /*4550*/  LEA R134, P5, R146, R162, 0x2 ;  /* 0x000000a292867211 */ /* 0x000fc400078a10ff */
[----:B------:R-:W-:Y:S02]  /*4560*/  LEA.HI R125, R125, R138, RZ, 0x5 ;  /* 0x0000008a7d7d7211 */ /* 0x000fe400078f28ff */
[-C--:B------:R-:W-:Y:S02]  /*4570*/  LEA.HI.X R148, R148, R31.reuse, R27, 0x2, P1 ;  /* 0x0000001f94947211 */ /* 0x080fe400008f141b */
[-C--:B------:R-:W-:Y:S02]  /*4580*/  LEA.HI.X R151, R151, R31.reuse, R26, 0x2, P3 ;  /* 0x0000001f97977211 */ /* 0x080fe400018f141a */
[-C--:B------:R-:W-:Y:S02]  /*4590*/  LEA.HI.X R147, R147, R31.reuse, R24, 0x2, P4 ;  /* 0x0000001f93937211 */ /* 0x080fe400020f1418 */
[----:B------:R-:W-:Y:S02]  /*45a0*/  LEA.HI.X R160, R146, R31, R25, 0x2, P5 ;  /* 0x0000001f92a07211 */ /* 0x000fe400028f1419 */
[----:B------:R-:W-:-:S02]  /*45b0*/  SHF.R.S32.HI R26, RZ, 0x1f, R145 ;  /* 0x0000001fff1a7819 */ /* 0x000fc40000011491 */
[----:B------:R-:W-:Y:S02]  /*45c0*/  SHF.R.S32.HI R27, RZ, 0x1f, R144 ;  /* 0x0000001fff1b7819 */ /* 0x000fe40000011490 */
[-C--:B------:R-:W-:Y:S02]  /*45d0*/  LEA R138, P1, R145, R162.reuse, 0x2 ;  /* 0x000000a2918a7211 */ /* 0x080fe400078210ff */
[-C--:B------:R-:W-:Y:S02]  /*45e0*/  LEA R29, P3, R144, R162.reuse, 0x2 ;  /* 0x000000a2901d7211 */ /* 0x080fe400078610ff */
[----:B------:R-:W-:Y:S02]  /*45f0*/  SHF.R.S32.HI R24, RZ, 0x1f, R143 ;  /* 0x0000001fff187819 */ /* 0x000fe4000001148f */
[----:B------:R-:W-:Y:S02]  /*4600*/  SHF.R.S32.HI R25, RZ, 0x1f, R142 ;  /* 0x0000001fff197819 */ /* 0x000fe4000001148e */
[----:B------:R-:W-:-:S02]  /*4610*/  LEA R146, P4, R143, R162, 0x2 ;  /* 0x000000a28f927211 */ /* 0x000fc400078810ff */
[-C--:B------:R-:W-:Y:S02]  /*4620*/  LEA R150, P5, R142, R162.reuse, 0x2 ;  /* 0x000000a28e967211 */ /* 0x080fe400078a10ff */
[-C--:B------:R-:W-:Y:S02]  /*4630*/  LEA.HI.X R145, R145, R31.reuse, R26, 0x2, P1 ;  /* 0x0000001f91917211 */ /* 0x080fe400008f141a */
[-C--:B------:R-:W-:Y:S02]  /*4640*/  LEA.HI.X R27, R144, R31.reuse, R27, 0x2, P3 ;  /* 0x0000001f901b7211 */ /* 0x080fe400018f141b */
[-C--:B------:R-:W-:Y:S02]  /*4650*/  LEA.HI.X R143, R143, R31.reuse, R24, 0x2, P4 ;  /* 0x0000001f8f8f7211 */ /* 0x080fe400020f1418 */
[----:B------:R-:W-:Y:S02]  /*4660*/  LEA.HI.X R116, R142, R31, R25, 0x2, P5 ;  /* 0x0000001f8e747211 */ /* 0x000fe400028f1419 */
[----:B------:R-:W-:-:S02]  /*4670*/  LEA R154, P1, R141, R162, 0x2 ;  /* 0x000000a28d9a7211 */ /* 0x000fc400078210ff */
[-C--:B------:R-:W-:Y:S02]  /*4680*/  LEA R158, P3, R140, R162.reuse, 0x2 ;  /* 0x000000a28c9e7211 */ /* 0x080fe400078610ff */
[----:B------:R-:W-:Y:S02]  /*4690*/  SHF.R.S32.HI R25, RZ, 0x1f, R140 ;  /* 0x0000001fff197819 */ /* 0x000fe4000001148c */
[----:B------:R-:W-:Y:S02]  /*46a0*/  SHF.R.S32.HI R24, RZ, 0x1f, R139 ;  /* 0x0000001fff187819 */ /* 0x000fe4000001148b */
[----:B------:R-:W-:Y:S02]  /*46b0*/  LEA R162, P4, R139, R162, 0x2 ;  /* 0x000000a28ba27211 */ /* 0x000fe400078810ff */
[----:B------:R-:W-:Y:S02]  /*46c0*/  IADD3 R133, P6, R133, UR4, RZ ;  /* 0x0000000485857c10 */ /* 0x000fe4000ffde0ff */
[----:B------:R-:W-:-:S02]  /*46d0*/  SHF.R.S32.HI R26, RZ, 0x1f, R141 ;  /* 0x0000001fff1a7819 */ /* 0x000fc4000001148d */
[-C--:B------:R-:W-:Y:S02]  /*46e0*/  LEA.HI.X R25, R140, R31.reuse, R25, 0x2, P3 ;  /* 0x0000001f8c197211 */ /* 0x080fe400018f1419 */
[----:B------:R-:W-:Y:S02]  /*46f0*/  LEA.HI.X R24, R139, R31, R24, 0x2, P4 ;  /* 0x0000001f8b187211 */ /* 0x000fe400020f1418 */
[----:B------:R-:W-:Y:S02]  /*4700*/  IADD3 R131, P5, R131, UR4, RZ ;  /* 0x0000000483837c10 */ /* 0x000fe4000ffbe0ff */
[----:B------:R-:W-:Y:S02]  /*4710*/  IADD3.X R128, R128, UR5, RZ, P6, !PT ;  /* 0x0000000580807c10 */ /* 0x000fe4000b7fe4ff */
[----:B------:R-:W-:Y:S02]  /*4720*/  LEA R122, P3, R111, R122, 0x3 ;  /* 0x0000007a6f7a7211 */ /* 0x000fe400078618ff */
[----:B------:R-:W-:-:S02]  /*4730*/  IADD3 R118, P4, R118, UR4, RZ ;  /* 0x0000000476767c10 */ /* 0x000fc4000ff9e0ff */
[----:B------:R-:W-:Y:S02]  /*4740*/  IADD3 R120, P6, R120, UR4, RZ ;  /* 0x0000000478787c10 */ /* 0x000fe4000ffde0ff */
[----:B------:R-:W-:Y:S02]  /*4750*/  LEA.HI.X R26, R141, R31, R26, 0x2, P1 ;  /* 0x0000001f8d1a7211 */ /* 0x000fe400008f141a */
[----:B------:R-:W-:Y:S02]  /*4760*/  IADD3.X R132, R132, UR5, RZ, P5, !PT ;  /* 0x0000000584847c10 */ /* 0x000fe4000affe4ff */
[----:B------:R-:W-:Y:S02]  /*4770*/  IADD3 R166, P1, R122, UR6, RZ ;  /* 0x000000067aa67c10 */ /* 0x000fe4000ff3e0ff */
[----:B------:R-:W-:Y:S02]  /*4780*/  IADD3 R124, P5, R124, UR4, RZ ;  /* 0x000000047c7c7c10 */ /* 0x000fe4000ffbe0ff */
[----:B------:R-:W-:-:S02]  /*4790*/  IADD3.X R136, R136, UR5, RZ, P4, !PT ;  /* 0x0000000588887c10 */ /* 0x000fc4000a7fe4ff */
[----:B------:R-:W-:Y:S02]  /*47a0*/  IADD3.X R140, R149, UR5, RZ, P6, !PT ;  /* 0x00000005958c7c10 */ /* 0x000fe4000b7fe4ff */
[----:B------:R-:W-:Y:S02]  /*47b0*/  IADD3 R122, P4, R30, UR4, RZ ;  /* 0x000000041e7a7c10 */ /* 0x000fe4000ff9e0ff */
[----:B------:R-:W-:Y:S02]  /*47c0*/  CS2R R30, SRZ ;  /* 0x00000000001e7805 */ /* 0x000fe4000001ff00 */
[----:B------:R-:W-:Y:S02]  /*47d0*/  IADD3 R126, P6, R126, UR4, RZ ;  /* 0x000000047e7e7c10 */ /* 0x000fe4000ffde0ff */
[----:B------:R-:W-:Y:S02]  /*47e0*/  IADD3.X R144, R152, UR5, RZ, P5, !PT ;  /* 0x0000000598907c10 */ /* 0x000fe4000affe4ff */
[----:B------:R-:W-:-:S02]  /*47f0*/  IADD3.X R148, R148, UR5, RZ, P4, !PT ;  /* 0x0000000594947c10 */ /* 0x000fc4000a7fe4ff */
[----:B------:R-:W-:Y:S02]  /*4800*/  IADD3.X R152, R151, UR5, RZ, P6, !PT ;  /* 0x0000000597987c10 */ /* 0x000fe4000b7fe4ff */
[----:B------:R-:W-:Y:S02]  /*4810*/  IADD3 R130, P5, R130, UR4, RZ ;  /* 0x0000000482827c10 */ /* 0x000fe4000ffbe0ff */
[----:B------:R-:W-:Y:S02]  /*4820*/  IADD3 R134, P4, R134, UR4, RZ ;  /* 0x0000000486867c10 */ /* 0x000fe4000ff9e0ff */
[----:B------:R-:W-:Y:S02]  /*4830*/  IADD3 R138, P6, R138, UR4, RZ ;  /* 0x000000048a8a7c10 */ /* 0x000fe4000ffde0ff */
[----:B------:R-:W-:Y:S02]  /*4840*/  IADD3.X R156, R147, UR5, RZ, P5, !PT ;  /* 0x00000005939c7c10 */ /* 0x000fe4000affe4ff */
[----:B------:R-:W-:-:S02]  /*4850*/  IADD3.X R160, R160, UR5, RZ, P4, !PT ;  /* 0x00000005a0a07c10 */ /* 0x000fc4000a7fe4ff */
[----:B------:R-:W-:Y:S02]  /*4860*/  IADD3.X R164, R145, UR5, RZ, P6, !PT ;  /* 0x0000000591a47c10 */ /* 0x000fe4000b7fe4ff */
[----:B------:R-:W-:Y:S02]  /*4870*/  IADD3 R142, P5, R29, UR4, RZ ;  /* 0x000000041d8e7c10 */ /* 0x000fe4000ffbe0ff */
[----:B------:R-:W-:Y:S02]  /*4880*/  IADD3 R146, P4, R146, UR4, RZ ;  /* 0x0000000492927c10 */ /* 0x000fe4000ff9e0ff */
[----:B------:R-:W-:Y:S02]  /*4890*/  IADD3 R150, P6, R150, UR4, RZ ;  /* 0x0000000496967c10 */ /* 0x000fe4000ffde0ff */
[----:B------:R-:W-:Y:S02]  /*48a0*/  SHF.R.S32.HI R190, RZ, 0x1f, R111 ;  /* 0x0000001fffbe7819 */ /* 0x000fe4000001146f */
[----:B------:R-:W-:-:S02]  /*48b0*/  IADD3.X R168, R27, UR5, RZ, P5, !PT ;  /* 0x000000051ba87c10 */ /* 0x000fc4000affe4ff */
[----:B------:R-:W-:Y:S02]  /*48c0*/  IADD3.X R172, R143, UR5, RZ, P4, !PT ;  /* 0x000000058fac7c10 */ /* 0x000fe4000a7fe4ff */
[----:B------:R-:W-:Y:S02]  /*48d0*/  IADD3.X R116, R116, UR5, RZ, P6, !PT ;  /* 0x0000000574747c10 */ /* 0x000fe4000b7fe4ff */
[----:B------:R-:W-:Y:S02]  /*48e0*/  IADD3 R154, P5, R154, UR4, RZ ;  /* 0x000000049a9a7c10 */ /* 0x000fe4000ffbe0ff */
[----:B------:R-:W-:Y:S02]  /*48f0*/  IADD3 R158, P4, R158, UR4, RZ ;  /* 0x000000049e9e7c10 */ /* 0x000fe4000ff9e0ff */
[----:B------:R-:W-:Y:S02]  /*4900*/  IADD3 R162, P6, R162, UR4, RZ ;  /* 0x00000004a2a27c10 */ /* 0x000fe4000ffde0ff */
[----:B------:R-:W-:-:S02]  /*4910*/  SHF.R.S32.HI R127, RZ, 0x1f, R18 ;  /* 0x0000001fff7f7819 */ /* 0x000fc40000011412 */
[----:B------:R-:W-:Y:S02]  /*4920*/  SHF.R.S32.HI R117, RZ, 0x1f, R16 ;  /* 0x0000001fff757819 */ /* 0x000fe40000011410 */
[----:B------:R-:W-:Y:S02]  /*4930*/  SHF.R.S32.HI R125, RZ, 0x5, R125 ;  /* 0x00000005ff7d7819 */ /* 0x000fe4000001147d */
[----:B------:R-:W-:Y:S02]  /*4940*/  LEA.HI.X R167, R111, R167, R190, 0x3, P3 ;  /* 0x000000a76fa77211 */ /* 0x000fe400018f1cbe */
[----:B------:R-:W-:Y:S02]  /*4950*/  SHF.R.S32.HI R198, RZ, 0x1f, R103 ;  /* 0x0000001fffc67819 */ /* 0x000fe40000011467 */
[----:B------:R-:W-:Y:S02]  /*4960*/  SHF.R.S32.HI R157, RZ, 0x1f, R102 ;  /* 0x0000001fff9d7819 */ /* 0x000fe40000011466 */
[----:B------:R-:W-:-:S02]  /*4970*/  SHF.R.S32.HI R202, RZ, 0x1f, R101 ;  /* 0x0000001fffca7819 */ /* 0x000fc40000011465 */
[----:B------:R-:W-:Y:S02]  /*4980*/  SHF.R.S32.HI R155, RZ, 0x1f, R20 ;  /* 0x0000001fff9b7819 */ /* 0x000fe40000011414 */
[----:B------:R-:W-:Y:S02]  /*4990*/  SHF.R.S32.HI R153, RZ, 0x1f, R100 ;  /* 0x0000001fff997819 */ /* 0x000fe40000011464 */
[----:B------:R-:W-:Y:S02]  /*49a0*/  SHF.R.S32.HI R208, RZ, 0x1f, R99 ;  /* 0x0000001fffd07819 */ /* 0x000fe40000011463 */
        /* <DEDUP_REMOVED lines=22> */
[----:B------:R-:W-:Y:S02]  /*4b10*/  IADD3.X R178, R26, UR5, RZ, P5, !PT ;  /* 0x000000051ab27c10 */ /* 0x000fe4000affe4ff */
[----:B------:R-:W-:Y:S02]  /*4b20*/  CS2R R26, SRZ ;  /* 0x00000000001a7805 */ /* 0x000fe4000001ff00 */
[----:B------:R-:W-:Y:S02]  /*4b30*/  IADD3.X R174, R25, UR5, RZ, P4, !PT ;  /* 0x0000000519ae7c10 */ /* 0x000fe4000a7fe4ff */
[----:B------:R-:W-:Y:S02]  /*4b40*/  IADD3.X R176, R24, UR5, RZ, P6, !PT ;  /* 0x0000000518b07c10 */ /* 0x000fe4000b7fe4ff */
[----:B------:R-:W-:-:S02]  /*4b50*/  CS2R R24, SRZ ;  /* 0x0000000000187805 */ /* 0x000fc4000001ff00 */
[C---:B------:R-:W-:Y:S01]  /*4b60*/  SHF.L.U64.HI R119, R121.reuse, 0x2, R28 ;  /* 0x0000000279777819 */ /* 0x040fe2000001021c */
[----:B------:R-:W-:Y:S01]  /*4b70*/  IMAD.SHL.U32 R121, R121, 0x4, RZ ;  /* 0x0000000479797824 */ /* 0x000fe200078e00ff */
[----:B------:R-:W-:Y:S02]  /*4b80*/  SHF.L.U64.HI R238, R18, 0x2, R127 ;  /* 0x0000000212ee7819 */ /* 0x000fe4000001027f */
[----:B------:R-:W-:Y:S02]  /*4b90*/  CS2R R28, SRZ ;  /* 0x00000000001c7805 */ /* 0x000fe4000001ff00 */
[----:B------:R-:W-:Y:S01]  /*4ba0*/  SHF.L.U64.HI R242, R16, 0x2, R117 ;  /* 0x0000000210f27819 */ /* 0x000fe20000010275 */
[----:B------:R-:W-:Y:S01]  /*4bb0*/  VIADD R117, R125, 0xfffffffe ;  /* 0xfffffffe7d757836 */ /* 0x000fe20000000000 */
[----:B------:R-:W-:Y:S02]  /*4bc0*/  IADD3.X R167, R167, UR7, RZ, P1, !PT ;  /* 0x00000007a7a77c10 */ /* 0x000fe40008ffe4ff */
[----:B------:R-:W-:-:S02]  /*4bd0*/  SHF.L.U64.HI R190, R111, 0x2, R190 ;  /* 0x000000026fbe7819 */ /* 0x000fc400000102be */
[----:B------:R-:W-:Y:S02]  /*4be0*/  SHF.L.U64.HI R198, R103, 0x2, R198 ;  /* 0x0000000267c67819 */ /* 0x000fe400000102c6 */
[----:B------:R-:W-:Y:S02]  /*4bf0*/  SHF.L.U64.HI R200, R102, 0x2, R157 ;  /* 0x0000000266c87819 */ /* 0x000fe4000001029d */
[----:B------:R-:W-:Y:S02]  /*4c00*/  SHF.L.U64.HI R202, R101, 0x2, R202 ;  /* 0x0000000265ca7819 */ /* 0x000fe400000102ca */
[----:B------:R-:W-:Y:S02]  /*4c10*/  SHF.L.U64.HI R204, R20, 0x2, R155 ;  /* 0x0000000214cc7819 */ /* 0x000fe4000001029b */
[----:B------:R-:W-:Y:S02]  /*4c20*/  SHF.L.U64.HI R206, R100, 0x2, R153 ;  /* 0x0000000264ce7819 */ /* 0x000fe40000010299 */
        /* <DEDUP_REMOVED lines=22> */
[----:B------:R-:W-:-:S07]  /*4d90*/  SHF.L.U64.HI R129, R8, 0x2, R129 ;  /* 0x0000000208817819 */ /* 0x000fce0000010281 */
.L_x_1:
[----:B------:R-:W-:Y:S01]  /*4da0*/  UIADD3 UR10, UR10, 0x1, URZ ;  /* 0x000000010a0a7890 */ /* 0x000fe2000fffe03f */
[----:B------:R-:W-:-:S04]  /*4db0*/  DEPBAR.LE SB0, 0x2 ;  /* 0x000080800000791a */ /* 0x000fc80000000000 */
[----:B------:R-:W-:Y:S01]  /*4dc0*/  BAR.SYNC.DEFER_BLOCKING 0x0 ;  /* 0x0000000000007b1d */ /* 0x000fe20000010000 */
[----:B------:R-:W-:Y:S01]  /*4dd0*/  UISETP.GT.AND UP0, UPT, UR10, 0x2, UPT ;  /* 0x000000020a00788c */ /* 0x000fe2000bf04270 */
[----:B------:R-:W-:Y:S01]  /*4de0*/  ISETP.GT.AND P3, PT, R170, RZ, PT ;  /* 0x000000ffaa00720c */ /* 0x000fe20003f64270 */
[----:B------:R-:W-:Y:S01]  /*4df0*/  UIADD3 UR9, UR9, 0x1, URZ ;  /* 0x0000000109097890 */ /* 0x000fe2000fffe03f */
[----:B------:R-:W-:Y:S01]  /*4e00*/  ISETP.GE.AND P1, PT, R180, R117, PT ;  /* 0x00000075b400720c */ /* 0x000fe20003f26270 */
[----:B------:R-:W-:Y:S01]  /*4e10*/  USEL UR10, UR10, URZ, !UP0 ;  /* 0x0000003f0a0a7287 */ /* 0x000fe2000c000000 */
[----:B------:R-:W-:Y:S01]  /*4e20*/  SEL R135, RZ, 0x4, !P3 ;  /* 0x00000004ff877807 */ /* 0x000fe20005800000 */
[----:B------:R-:W-:Y:S01]  /*4e30*/  UMOV UR7, 0x40000040 ;  /* 0x4000004000077882 */ /* 0x000fe20000000000 */
[C---:B------:R-:W-:Y:S01]  /*4e40*/  ISETP.GT.AND P3, PT, R170.reuse, 0x1, PT ;  /* 0x00000001aa00780c */ /* 0x040fe20003f64270 */
[----:B------:R-:W-:Y:S01]  /*4e50*/  ULEA UR5, UR10, UR8, 0xd ;  /* 0x000000080a057291 */ /* 0x000fe2000f8e683f */
[----:B------:R-:W-:Y:S01]  /*4e60*/  SEL R135, R135, RZ, !P1 ;  /* 0x000000ff87877207 */ /* 0x000fe20004800000 */
[----:B------:R-:W-:Y:S01]  /*4e70*/  ULEA UR4, UR10, UR8, 0xe ;  /* 0x000000080a047291 */ /* 0x000fe2000f8e703f */
[C---:B------:R-:W-:Y:S01]  /*4e80*/  ISETP.GT.AND P4, PT, R170.reuse, 0x2, PT ;  /* 0x00000002aa00780c */ /* 0x040fe20003f84270 */
[----:B------:R-:W-:Y:S01]  /*4e90*/  UIADD3 UR5, UR5, 0xc000, URZ ;  /* 0x0000c00005057890 */ /* 0x000fe2000fffe03f */
[----:B------:R-:W-:Y:S01]  /*4ea0*/  SEL R137, RZ, 0x4, !P3 ;  /* 0x00000004ff897807 */ /* 0x000fe20005800000 */
[----:B------:R-:W-:Y:S01]  /*4eb0*/  USHF.R.U32.HI UR4, URZ, 0x4, UR4 ;  /* 0x000000043f047899 */ /* 0x000fe20008011604 */
[----:B------:R-:W-:Y:S01]  /*4ec0*/  ISETP.NE.U32.AND P5, PT, R135, RZ, PT ;  /* 0x000000ff8700720c */ /* 0x000fe20003fa5070 */
[----:B------:R-:W-:Y:S01]  /*4ed0*/  USHF.R.U32.HI UR5, URZ, 0x4, UR5 ;  /* 0x000000043f057899 */ /* 0x000fe20008011605 */
[----:B------:R-:W-:Y:S01]  /*4ee0*/  SEL R135, RZ, 0x4, !P4 ;  /* 0x00000004ff877807 */ /* 0x000fe20006000000 */
[----:B------:R-:W-:Y:S01]  /*4ef0*/  USGXT.U32 UR4, UR4, 0xe ;  /* 0x0000000e0404789a */ /* 0x000fe20008000000 */
[-C--:B------:R-:W-:Y:S01]  /*4f00*/  IADD3 R182, P4, R7, R166.reuse, RZ ;  /* 0x000000a607b67210 */ /* 0x080fe20007f9e0ff */
[----:B------:R-:W-:Y:S01]  /*4f10*/  USGXT.U32 UR6, UR5, 0xe ;  /* 0x0000000e0506789a */ /* 0x000fe20008000000 */
[----:B------:R-:W-:Y:S01]  /*4f20*/  SEL R137, R137, RZ, !P1 ;  /* 0x000000ff89897207 */ /* 0x000fe20004800000 */
[----:B------:R-:W-:Y:S01]  /*4f30*/  UIADD3 UR12, UP0, UR4, 0x2, URZ ;  /* 0x00000002040c7890 */ /* 0x000fe2000ff1e03f */
[----:B------:R-:W-:Y:S01]  /*4f40*/  WARPGROUP.ARRIVE ;  /* 0x00000000000079c5 */ /* 0x000fe20000000000 */
[----:B------:R-:W-:Y:S01]  /*4f50*/  UMOV UR5, 0x40000040 ;  /* 0x4000004000057882 */ /* 0x000fe20000000000 */
[----:B------:R-:W-:Y:S01]  /*4f60*/  UIADD3 UR14, UP1, UR6, 0x2, URZ ;  /* 0x00000002060e7890 */ /* 0x000fe2000ff3e03f */
[----:B------:R-:W-:Y:S01]  /*4f70*/  SEL R135, R135, RZ, !P1 ;  /* 0x000000ff87877207 */ /* 0x000fe20004800000 */
[----:B------:R-:W-:Y:S01]  /*4f80*/  IMAD.X R183, R167, 0x1, R114, P4 ;  /* 0x00000001a7b77824 */ /* 0x000fe200020e0672 */
[----:B------:R-:W-:Y:S01]  /*4f90*/  ISETP.NE.U32.AND P3, PT, R137, RZ, PT ;  /* 0x000000ff8900720c */ /* 0x000fe20003f65070 */
[----:B------:R-:W-:Y:S01]  /*4fa0*/  HGMMA.64x64x8.F32.TF32 R56, gdesc[UR4], R56 ;  /* 0x04e00000043879f0 */ /* 0x000fe20008702838 */
[----:B------:R-:W-:Y:S01]  /*4fb0*/  UMOV UR4, URZ ;  /* 0x0000003f00047c82 */ /* 0x000fe20008000000 */
[----:B------:R-:W-:Y:S01]  /*4fc0*/  UMOV UR5, URZ ;  /* 0x0000003f00057c82 */ /* 0x000fe20008000000 */
[----:B------:R-:W-:Y:S01]  /*4fd0*/  UIADD3.X UR13, UR4, 0x40000040, URZ, UP0, !UPT ;  /* 0x40000040040d7890 */ /* 0x000fe200087fe43f */
[----:B------:R-:W-:Y:S01]  /*4fe0*/  ISETP.GT.AND P6, PT, R170, 0x3, PT ;  /* 0x00000003aa00780c */ /* 0x000fe20003fc4270 */
[----:B------:R-:W-:Y:S01]  /*4ff0*/  UIADD3.X UR15, UR5, 0x40000040, URZ, UP1, !UPT ;  /* 0x40000040050f7890 */ /* 0x000fe20008ffe43f */
[----:B------:R-:W-:Y:S01]  /*5000*/  ISETP.NE.U32.AND P4, PT, R135, RZ, PT ;  /* 0x000000ff8700720c */ /* 0x000fe20003f85070 */
[----:B------:R-:W-:Y:S01]  /*5010*/  UIADD3.64 UR20, UR12, 0x2, URZ ;  /* 0x000000020c147897 */ /* 0x000fe2000fffe03f */
[----:B------:R-:W-:Y:S01]  /*5020*/  SEL R137, RZ, 0x4, !P6 ;  /* 0x00000004ff897807 */ /* 0x000fe20007000000 */
[----:B------:R-:W-:Y:S01]  /*5030*/  UIADD3.64 UR22, UR14, 0x2, URZ ;  /* 0x000000020e167897 */ /* 0x000fe2000fffe03f */
[----:B------:R-:W-:Y:S01]  /*5040*/  LEA R188, P6, R8, R166, 0x2 ;  /* 0x000000a608bc7211 */ /* 0x000fe200078c10ff */
[----:B------:R-:W-:Y:S01]  /*5050*/  UIADD3.64 UR24, UR12, 0x4, URZ ;  /* 0x000000040c187897 */ /* 0x000fe2000fffe03f */
[----:B------:R-:W-:Y:S01]  /*5060*/  SEL R137, R137, RZ, !P1 ;  /* 0x000000ff89897207 */ /* 0x000fe20004800000 */
[----:B------:R-:W-:Y:S01]  /*5070*/  UIADD3.64 UR26, UR14, 0x4, URZ ;  /* 0x000000040e1a7897 */ /* 0x000fe2000fffe03f */
[----:B------:R-:W-:Y:S01]  /*5080*/  VIADD R180, R180, 0x1 ;  /* 0x00000001b4b47836 */ /* 0x000fe20000000000 */
[----:B------:R-:W-:Y:S01]  /*5090*/  UIADD3.64 UR4, UR12, 0x1fe, URZ ;  /* 0x000001fe0c047897 */ /* 0x000fe2000fffe03f */
[----:B------:R-:W-:Y:S01]  /*50a0*/  IMAD.X R189, R167, 0x1, R129, P6 ;  /* 0x00000001a7bd7824 */ /* 0x000fe200030e0681 */
[----:B------:R-:W-:Y:S01]  /*50b0*/  UISETP.GT.AND UP0, UPT, UR9, 0x2, UPT ;  /* 0x000000020900788c */ /* 0x000fe2000bf04270 */
[----:B------:R-:W-:-:S03]  /*50c0*/  ISETP.GT.AND P6, PT, R170, 0x5, PT ;  /* 0x00000005aa00780c */ /* 0x000fc60003fc4270 */
[----:B------:R-:W-:Y:S01]  /*50d0*/  USEL UR9, UR9, URZ, !UP0 ;  /* 0x0000003f09097287 */ /* 0x000fe2000c000000 */
[----:B------:R-:W-:Y:S04]  /*50e0*/  HGMMA.64x64x8.F32.TF32 R56, gdesc[UR12], R56 ;  /* 0x04e000000c3879f0 */ /* 0x000fe80008702838 */
[----:B------:R-:W-:Y:S01]  /*50f0*/  HGMMA.64x64x8.F32.TF32 R56, gdesc[UR20], R56 ;  /* 0x04e00000143879f0 */ /* 0x000fe20008702838 */
[----:B------:R-:W-:-:S03]  /*5100*/  UIADD3.64 UR20, UR12, 0x202, URZ ;  /* 0x000002020c147897 */ /* 0x000fc6000fffe03f */
[----:B------:R-:W-:Y:S04]  /*5110*/  HGMMA.64x64x8.F32.TF32 R56, gdesc[UR24], R56 ;  /* 0x04e00000183879f0 */ /* 0x000fe80008702838 */
[----:B------:R-:W-:Y:S01]  /*5120*/  HGMMA.64x64x8.F32.TF32 R24, gdesc[UR4], R24 ;  /* 0x04e00000041879f0 */ /* 0x000fe20008702818 */
[----:B------:R-:W-:Y:S01]  /*5130*/  UIADD3.64 UR4, UR12, 0x200, URZ ;  /* 0x000002000c047897 */ /* 0x000fe2000fffe03f */
[----:B------:R-:W-:Y:S01]  /*5140*/  UMOV UR6, UR14 ;  /* 0x0000000e00067c82 */ /* 0x000fe20008000000 */
[----:B------:R-:W-:-:S07]  /*5150*/  UMOV UR7, UR15 ;  /* 0x0000000f00077c82 */ /* 0x000fce0008000000 */
[----:B------:R-:W-:Y:S01]  /*5160*/  HGMMA.64x64x8.F32.TF32 R24, gdesc[UR4], R24 ;  /* 0x04e00000041879f0 */ /* 0x000fe20008702818 */
[----:B------:R-:W-:Y:S01]  /*5170*/  UIADD3.64 UR4, UR12, 0x204, URZ ;  /* 0x000002040c047897 */ /* 0x000fe2000fffe03f */
[----:B------:R-:W-:Y:S01]  /*5180*/  UMOV UR6, UR26 ;  /* 0x0000001a00067c82 */ /* 0x000fe20008000000 */
[----:B------:R-:W-:Y:S01]  /*5190*/  UMOV UR7, UR27 ;  /* 0x0000001b00077c82 */ /* 0x000fe20008000000 */
[----:B------:R-:W-:Y:S06]  /*51a0*/  HGMMA.64x64x8.F32.TF32 R24, gdesc[UR20], R24 ;  /* 0x04e00000141879f0 */ /* 0x000fec0008702818 */
[----:B------:R-:W-:Y:S01]  /*51b0*/  HGMMA.64x64x8.F32.TF32 R24, gdesc[UR4], R24, gsb0 ;  /* 0x04e00000041879f0 */ /* 0x000fe20008002818 */
[----:B------:R-:W-:-:S06]  /*51c0*/  ULEA UR4, UR9, UR8, 0xe ;  /* 0x0000000809047291 */ /* 0x000fcc000f8e703f */
[----:B------:R-:W-:Y:S01]  /*51d0*/  VIADD R135, R6, UR4 ;  /* 0x0000000406877c36 */ /* 0x000fe20008000000 */
[----:B------:R-:W-:Y:S02]  /*51e0*/  WARPGROUP.DEPBAR.LE gsb0, 0x1 ;  /* 0x00008000000079c5 */ /* 0x000fe40000010100 */
[----:B------:R-:W-:Y:S06]  /*51f0*/  BAR.SYNC.DEFER_BLOCKING 0x0 ;  /* 0x0000000000007b1d */ /* 0x000fec0000010000 */
[----:B------:R-:W-:Y:S01]  /*5200*/  @!PT LDS RZ, [RZ] ;  /* 0x00000000fffff984 */ /* 0x000fe20000000800 */
[----:B------:R-:W-:Y:S01]  /*5210*/  @!PT LDS RZ, [RZ] ;  /* 0x00000000fffff984 */ /* 0x000fe20000000800 */
[----:B------:R-:W-:Y:S01]  /*5220*/  @!PT LDS RZ, [RZ] ;  /* 0x00000000fffff984 */ /* 0x000fe20000000800 */
[----:B------:R-:W-:Y:S01]  /*5230*/  LDGSTS.E [R135], desc[UR16][R166.64], P5 ;  /* 0x00000000a6877fae */ /* 0x000fe2000a921850 */
[----:B------:R-:W-:-:S03]  /*5240*/  ISETP.GT.AND P5, PT, R170, 0x4, PT ;  /* 0x00000004aa00780c */ /* 0x000fc60003fa4270 */
[----:B------:R1:W-:Y:S01]  /*5250*/  LDGSTS.E [R135+0x4], desc[UR16][R182.64], P3 ;  /* 0x00004000b6877fae */ /* 0x0003e20009921850 */
[----:B------:R-:W-:Y:S02]  /*5260*/  SEL R139, RZ, 0x4, !P5 ;  /* 0x00000004ff8b7807 */ /* 0x000fe40006800000 */
[----:B------:R-:W-:Y:S01]  /*5270*/  ISETP.NE.U32.AND P5, PT, R137, RZ, PT ;  /* 0x000000ff8900720c */ /* 0x000fe20003fa5070 */
[----:B------:R2:W-:Y:S01]  /*5280*/  LDGSTS.E [R135+0x8], desc[UR16][R188.64], P4 ;  /* 0x00008000bc877fae */ /* 0x0005e2000a121850 */
[----:B------:R-:W-:Y:S02]  /*5290*/  LEA R184, P3, R9, R166, 0x2 ;  /* 0x000000a609b87211 */ /* 0x000fe400078610ff */
[----:B------:R-:W-:Y:S02]  /*52a0*/  SEL R139, R139, RZ, !P1 ;  /* 0x000000ff8b8b7207 */ /* 0x000fe40004800000 */
[----:B------:R-:W-:Y:S01]  /*52b0*/  SEL R137, RZ, 0x4, !P6 ;  /* 0x00000004ff897807 */ /* 0x000fe20007000000 */
[----:B------:R-:W-:Y:S01]  /*52c0*/  IMAD.X R185, R167, 0x1, R127, P3 ;  /* 0x00000001a7b97824 */ /* 0x000fe200018e067f */
[----:B------:R-:W-:-:S02]  /*52d0*/  ISETP.NE.U32.AND P3, PT, R139, RZ, PT ;  /* 0x000000ff8b00720c */ /* 0x000fc40003f65070 */
[C---:B------:R-:W-:Y:S02]  /*52e0*/  ISETP.GT.AND P6, PT, R170.reuse, 0x6, PT ;  /* 0x00000006aa00780c */ /* 0x040fe40003fc4270 */
[-C--:B------:R-:W-:Y:S01]  /*52f0*/  LEA R186, P4, R7, R166.reuse, 0x2 ;  /* 0x000000a607ba7211 */ /* 0x080fe200078810ff */
[----:B------:R3:W-:Y:S01]  /*5300*/  LDGSTS.E [R135+0xc], desc[UR16][R184.64], P5 ;  /* 0x0000c000b8877fae */ /* 0x0007e2000a921850 */
[----:B------:R-:W-:Y:S02]  /*5310*/  SEL R137, R137, RZ, !P1 ;  /* 0x000000ff89897207 */ /* 0x000fe40004800000 */
[----:B------:R-:W-:Y:S01]  /*5320*/  SEL R139, RZ, 0x4, !P6 ;  /* 0x00000004ff8b7807 */ /* 0x000fe20007000000 */
[----:B------:R-:W-:Y:S01]  /*5330*/  IMAD.X R187, R167, 0x1, R252, P4 ;  /* 0x00000001a7bb7824 */ /* 0x000fe200020e06fc */
[----:B-1----:R-:W-:Y:S02]  /*5340*/  LEA R182, P4, R11, R166, 0x2 ;  /* 0x000000a60bb67211 */ /* 0x002fe400078810ff */
[----:B------:R-:W-:Y:S01]  /*5350*/  ISETP.NE.U32.AND P5, PT, R137, RZ, PT ;  /* 0x000000ff8900720c */ /* 0x000fe20003fa5070 */
[----:B------:R-:W-:Y:S01]  /*5360*/  VIADD R137, R23, UR4 ;  /* 0x0000000417897c36 */ /* 0x000fe20008000000 */
[----:B------:R-:W-:Y:S01]  /*5370*/  SEL R139, R139, RZ, !P1 ;  /* 0x000000ff8b8b7207 */ /* 0x000fe20004800000 */
[----:B------:R-:W-:Y:S01]  /*5380*/  IMAD.X R183, R167, 0x1, R250, P4 ;  /* 0x00000001a7b77824 */ /* 0x000fe200020e06fa */
[----:B------:R-:W-:-:S02]  /*5390*/  ISETP.GT.AND P6, PT, R170, 0x7, PT ;  /* 0x00000007aa00780c */ /* 0x000fc40003fc4270 */
[----:B------:R-:W-:Y:S01]  /*53a0*/  ISETP.NE.U32.AND P4, PT, R139, RZ, PT ;  /* 0x000000ff8b00720c */ /* 0x000fe20003f85070 */
[----:B------:R1:W-:Y:S01]  /*53b0*/  LDGSTS.E [R137], desc[UR16][R186.64], P3 ;  /* 0x00000000ba897fae */ /* 0x0003e20009921850 */
[----:B------:R-:W-:Y:S02]  /*53c0*/  SEL R139, RZ, 0x4, !P6 ;  /* 0x00000004ff8b7807 */ /* 0x000fe40007000000 */
[----:B------:R-:W-:Y:S02]  /*53d0*/  ISETP.GT.AND P6, PT, R170, 0x8, PT ;  /* 0x00000008aa00780c */ /* 0x000fe40003fc4270 */
[-C--:B--2---:R-:W-:Y:S01]  /*53e0*/  LEA R188, P3, R13, R166.reuse, 0x2 ;  /* 0x000000a60dbc7211 */ /* 0x084fe200078610ff */
[----:B------:R2:W-:Y:S01]  /*53f0*/  LDGSTS.E [R137+0x4], desc[UR16][R182.64], P5 ;  /* 0x00004000b6897fae */ /* 0x0005e2000a921850 */
[----:B------:R-:W-:Y:S02]  /*5400*/  SEL R139, R139, RZ, !P1 ;  /* 0x000000ff8b8b7207 */ /* 0x000fe40004800000 */
[----:B---3--:R-:W-:Y:S01]  /*5410*/  SEL R135, RZ, 0x4, !P6 ;  /* 0x00000004ff877807 */ /* 0x008fe20007000000 */
[----:B------:R-:W-:Y:S01]  /*5420*/  IMAD.X R189, R167, 0x1, R248, P3 ;  /* 0x00000001a7bd7824 */ /* 0x000fe200018e06f8 */
[----:B------:R-:W-:-:S02]  /*5430*/  LEA R184, P3, R21, R166, 0x2 ;  /* 0x000000a615b87211 */ /* 0x000fc400078610ff */
[----:B------:R-:W-:Y:S02]  /*5440*/  ISETP.NE.U32.AND P5, PT, R139, RZ, PT ;  /* 0x000000ff8b00720c */ /* 0x000fe40003fa5070 */
[----:B------:R-:W-:Y:S01]  /*5450*/  SEL R135, R135, RZ, !P1 ;  /* 0x000000ff87877207 */ /* 0x000fe20004800000 */
[----:B------:R-:W-:Y:S01]  /*5460*/  IMAD.X R185, R167, 0x1, R246, P3 ;  /* 0x00000001a7b97824 */ /* 0x000fe200018e06f6 */
[C---:B------:R-:W-:Y:S01]  /*5470*/  ISETP.GT.AND P6, PT, R170.reuse, 0x9, PT ;  /* 0x00000009aa00780c */ /* 0x040fe20003fc4270 */
[----:B------:R3:W-:Y:S01]  /*5480*/  LDGSTS.E [R137+0x8], desc[UR16][R188.64], P4 ;  /* 0x00008000bc897fae */ /* 0x0007e2000a121850 */
[----:B------:R-:W-:Y:S02]  /*5490*/  ISETP.NE.U32.AND P3, PT, R135, RZ, PT ;  /* 0x000000ff8700720c */ /* 0x000fe40003f65070 */
[----:B------:R-:W-:Y:S02]  /*54a0*/  SEL R135, RZ, 0x4, !P6 ;  /* 0x00000004ff877807 */ /* 0x000fe40007000000 */
[----:B------:R-:W-:-:S02]  /*54b0*/  ISETP.GT.AND P6, PT, R170, 0xa, PT ;  /* 0x0000000aaa00780c */ /* 0x000fc40003fc4270 */
[-C--:B-1----:R-:W-:Y:S01]  /*54c0*/  LEA R186, P4, R15, R166.reuse, 0x2 ;  /* 0x000000a60fba7211 */ /* 0x082fe200078810ff */
[----:B------:R1:W-:Y:S01]  /*54d0*/  LDGSTS.E [R137+0xc], desc[UR16][R184.64], P5 ;  /* 0x0000c000b8897fae */ /* 0x0003e2000a921850 */
[----:B------:R-:W-:Y:S02]  /*54e0*/  SEL R135, R135, RZ, !P1 ;  /* 0x000000ff87877207 */ /* 0x000fe40004800000 */
[----:B------:R-:W-:Y:S01]  /*54f0*/  SEL R139, RZ, 0x4, !P6 ;  /* 0x00000004ff8b7807 */ /* 0x000fe20007000000 */
[----:B------:R-:W-:Y:S01]  /*5500*/  IMAD.X R187, R167, 0x1, R244, P4 ;  /* 0x00000001a7bb7824 */ /* 0x000fe200020e06f4 */
[----:B--2---:R-:W-:Y:S02]  /*5510*/  LEA R182, P4, R16, R166, 0x2 ;  /* 0x000000a610b67211 */ /* 0x004fe400078810ff */
        /* <DEDUP_REMOVED lines=9> */
[-C--:B---3--:R-:W-:Y:S01]  /*55b0*/  LEA R188, P3, R17, R166.reuse, 0x2 ;  /* 0x000000a611bc7211 */ /* 0x088fe200078610ff */
[----:B------:R3:W-:Y:S01]  /*55c0*/  LDGSTS.E [R135+0x4], desc[UR16][R182.64], P5 ;  /* 0x00004000b6877fae */ /* 0x0007e2000a921850 */
[----:B------:R-:W-:Y:S02]  /*55d0*/  SEL R139, R139, RZ, !P1 ;  /* 0x000000ff8b8b7207 */ /* 0x000fe40004800000 */
[----:B-1----:R-:W-:Y:S01]  /*55e0*/  SEL R137, RZ, 0x4, !P6 ;  /* 0x00000004ff897807 */ /* 0x002fe20007000000 */
        /* <DEDUP_REMOVED lines=10> */
[-C--:B--2---:R-:W-:Y:S01]  /*5690*/  LEA R186, P4, R10, R166.reuse, 0x2 ;  /* 0x000000a60aba7211 */ /* 0x084fe200078810ff */
[----:B------:R2:W-:Y:S01]  /*56a0*/  LDGSTS.E [R135+0xc], desc[UR16][R184.64], P5 ;  /* 0x0000c000b8877fae */ /* 0x0005e2000a921850 */
[----:B------:R-:W-:Y:S02]  /*56b0*/  SEL R137, R137, RZ, !P1 ;  /* 0x000000ff89897207 */ /* 0x000fe40004800000 */
[----:B------:R-:W-:Y:S01]  /*56c0*/  SEL R139, RZ, 0x4, !P6 ;  /* 0x00000004ff8b7807 */ /* 0x000fe20007000000 */
[----:B------:R-:W-:Y:S01]  /*56d0*/  IMAD.X R187, R167, 0x1, R236, P4 ;  /* 0x00000001a7bb7824 */ /* 0x000fe200020e06ec */
[----:B---3--:R-:W-:Y:S02]  /*56e0*/  LEA R182, P4, R19, R166, 0x2 ;  /* 0x000000a613b67211 */ /* 0x008fe400078810ff */
        /* <DEDUP_REMOVED lines=9> */
[-C--:B-1----:R-:W-:Y:S01]  /*5780*/  LEA R188, P3, R22, R166.reuse, 0x2 ;  /* 0x000000a616bc7211 */ /* 0x082fe200078610ff */
[----:B------:R1:W-:Y:S01]  /*5790*/  LDGSTS.E [R137+0x4], desc[UR16][R182.64], P5 ;  /* 0x00004000b6897fae */ /* 0x0003e2000a921850 */
[----:B------:R-:W-:Y:S02]  /*57a0*/  SEL R139, R139, RZ, !P1 ;  /* 0x000000ff8b8b7207 */ /* 0x000fe40004800000 */
[----:B--2---:R-:W-:Y:S01]  /*57b0*/  SEL R135, RZ, 0x4, !P6 ;  /* 0x00000004ff877807 */ /* 0x004fe20007000000 */
        /* <DEDUP_REMOVED lines=10> */
[-C--:B---3--:R-:W-:Y:S01]  /*5860*/  LEA R186, P4, R91, R166.reuse, 0x2 ;  /* 0x000000a65bba7211 */ /* 0x088fe200078810ff */
[----:B------:R3:W-:Y:S01]  /*5870*/  LDGSTS.E [R137+0xc], desc[UR16][R184.64], P5 ;  /* 0x0000c000b8897fae */ /* 0x0007e2000a921850 */
[----:B------:R-:W-:Y:S02]  /*5880*/  SEL R135, R135, RZ, !P1 ;  /* 0x000000ff87877207 */ /* 0x000fe40004800000 */
[----:B------:R-:W-:Y:S01]  /*5890*/  SEL R139, RZ, 0x4, !P6 ;  /* 0x00000004ff8b7807 */ /* 0x000fe20007000000 */
[----:B------:R-:W-:Y:S01]  /*58a0*/  IMAD.X R187, R167, 0x1, R228, P4 ;  /* 0x00000001a7bb7824 */ /* 0x000fe200020e06e4 */
[----:B------:R-:W-:Y:S01]  /*58b0*/  ISETP.NE.U32.AND P5, PT, R135, RZ, PT ;  /* 0x000000ff8700720c */ /* 0x000fe20003fa5070 */
[----:B------:R-:W-:Y:S01]  /*58c0*/  VIADD R135, R104, UR4 ;  /* 0x0000000468877c36 */ /* 0x000fe20008000000 */
[----:B-1----:R-:W-:Y:S02]  /*58d0*/  LEA R182, P4, R92, R166, 0x2 ;  /* 0x000000a65cb67211 */ /* 0x002fe400078810ff */
[----:B------:R-:W-:-:S02]  /*58e0*/  SEL R139, R139, RZ, !P1 ;  /* 0x000000ff8b8b7207 */ /* 0x000fc40004800000 */
[C---:B------:R-:W-:Y:S01]  /*58f0*/  ISETP.GT.AND P6, PT, R170.reuse, 0x13, PT ;  /* 0x00000013aa00780c */ /* 0x040fe20003fc4270 */
[----:B------:R-:W-:Y:S01]  /*5900*/  IMAD.X R183, R167, 0x1, R226, P4 ;  /* 0x00000001a7b77824 */ /* 0x000fe200020e06e2 */
[----:B------:R-:W-:Y:S01]  /*5910*/  ISETP.NE.U32.AND P4, PT, R139, RZ, PT ;  /* 0x000000ff8b00720c */ /* 0x000fe20003f85070 */
[----:B------:R-:W-:Y:S01]  /*5920*/  LDGSTS.E [R135], desc[UR16][R186.64], P3 ;  /* 0x00000000ba877fae */ /* 0x000fe20009921850 */
[----:B------:R-:W-:Y:S02]  /*5930*/  SEL R139, RZ, 0x4, !P6 ;  /* 0x00000004ff8b7807 */ /* 0x000fe40007000000 */
[----:B------:R-:W-:Y:S01]  /*5940*/  ISETP.GT.AND P3, PT, R170, 0x14, PT ;  /* 0x00000014aa00780c */ /* 0x000fe20003f64270 */
[----:B------:R1:W-:Y:S01]  /*5950*/  LDGSTS.E [R135+0x4], desc[UR16][R182.64], P5 ;  /* 0x00004000b6877fae */ /* 0x0003e2000a921850 */
[----:B--2---:R-:W-:Y:S02]  /*5960*/  LEA R188, P6, R93, R166, 0x2 ;  /* 0x000000a65dbc7211 */ /* 0x004fe400078c10ff */
[----:B------:R-:W-:-:S02]  /*5970*/  SEL R139, R139, RZ, !P1 ;  /* 0x000000ff8b8b7207 */ /* 0x000fc40004800000 */
[----:B---3--:R-:W-:Y:S01]  /*5980*/  SEL R137, RZ, 0x4, !P3 ;  /* 0x00000004ff897807 */ /* 0x008fe20005800000 */
[----:B------:R-:W-:Y:S01]  /*5990*/  IMAD.X R189, R167, 0x1, R224, P6 ;  /* 0x00000001a7bd7824 */ /* 0x000fe200030e06e0 */
[----:B------:R-:W-:Y:S02]  /*59a0*/  LEA R184, P5, R94, R166, 0x2 ;  /* 0x000000a65eb87211 */ /* 0x000fe400078a10ff */
[----:B------:R-:W-:Y:S02]  /*59b0*/  ISETP.NE.U32.AND P3, PT, R139, RZ, PT ;  /* 0x000000ff8b00720c */ /* 0x000fe40003f65070 */
[----:B------:R-:W-:Y:S01]  /*59c0*/  SEL R137, R137, RZ, !P1 ;  /* 0x000000ff89897207 */ /* 0x000fe20004800000 */
[----:B------:R-:W-:Y:S01]  /*59d0*/  IMAD.X R185, R167, 0x1, R222, P5 ;  /* 0x00000001a7b97824 */ /* 0x000fe200028e06de */
[----:B------:R-:W-:Y:S01]  /*59e0*/  ISETP.GT.AND P6, PT, R170, 0x15, PT ;  /* 0x00000015aa00780c */ /* 0x000fe20003fc4270 */
[----:B------:R-:W-:Y:S01]  /*59f0*/  LDGSTS.E [R135+0x8], desc[UR16][R188.64], P4 ;  /* 0x00008000bc877fae */ /* 0x000fe2000a121850 */
[----:B------:R-:W-:-:S02]  /*5a00*/  ISETP.NE.U32.AND P5, PT, R137, RZ, PT ;  /* 0x000000ff8900720c */ /* 0x000fc40003fa5070 */
[----:B------:R-:W-:Y:S02]  /*5a10*/  SEL R137, RZ, 0x4, !P6 ;  /* 0x00000004ff897807 */ /* 0x000fe40007000000 */
[----:B------:R-:W-:Y:S02]  /*5a20*/  ISETP.GT.AND P6, PT, R170, 0x16, PT ;  /* 0x00000016aa00780c */ /* 0x000fe40003fc4270 */
[-C--:B-1----:R-:W-:Y:S01]  /*5a30*/  LEA R182, P4, R12, R166.reuse, 0x2 ;  /* 0x000000a60cb67211 */ /* 0x082fe200078810ff */
[----:B------:R1:W-:Y:S01]  /*5a40*/  LDGSTS.E [R135+0xc], desc[UR16][R184.64], P3 ;  /* 0x0000c000b8877fae */ /* 0x0003e20009921850 */
[----:B------:R-:W-:Y:S02]  /*5a50*/  SEL R137, R137, RZ, !P1 ;  /* 0x000000ff89897207 */ /* 0x000fe40004800000 */
[----:B------:R-:W-:Y:S01]  /*5a60*/  SEL R139, RZ, 0x4, !P6 ;  /* 0x00000004ff8b7807 */ /* 0x000fe20007000000 */
[----:B------:R-:W-:Y:S01]  /*5a70*/  IMAD.X R183, R167, 0x1, R220, P4 ;  /* 0x00000001a7b77824 */ /* 0x000fe200020e06dc */
[----:B------:R-:W-:-:S02]  /*5a80*/  LEA R186, P4, R95, R166, 0x2 ;  /* 0x000000a65fba7211 */ /* 0x000fc400078810ff */
[----:B------:R-:W-:Y:S01]  /*5a90*/  ISETP.NE.U32.AND P3, PT, R137, RZ, PT ;  /* 0x000000ff8900720c */ /* 0x000fe20003f65070 */
[----:B------:R-:W-:Y:S01]  /*5aa0*/  VIADD R137, R105, UR4 ;  /* 0x0000000469897c36 */ /* 0x000fe20008000000 */
[----:B------:R-:W-:Y:S01]  /*5ab0*/  SEL R139, R139, RZ, !P1 ;  /* 0x000000ff8b8b7207 */ /* 0x000fe20004800000 */
[----:B------:R-:W-:Y:S01]  /*5ac0*/  IMAD.X R187, R167, 0x1, R218, P4 ;  /* 0x00000001a7bb7824 */ /* 0x000fe200020e06da */
[C---:B------:R-:W-:Y:S02]  /*5ad0*/  ISETP.GT.AND P6, PT, R170.reuse, 0x17, PT ;  /* 0x00000017aa00780c */ /* 0x040fe40003fc4270 */
[----:B------:R-:W-:Y:S01]  /*5ae0*/  ISETP.NE.U32.AND P4, PT, R139, RZ, PT ;  /* 0x000000ff8b00720c */ /* 0x000fe20003f85070 */
[----:B------:R-:W-:Y:S01]  /*5af0*/  LDGSTS.E [R137], desc[UR16][R182.64], P5 ;  /* 0x00000000b6897fae */ /* 0x000fe2000a921850 */
[----:B------:R-:W-:Y:S02]  /*5b00*/  SEL R139, RZ, 0x4, !P6 ;  /* 0x00000004ff8b7807 */ /* 0x000fe40007000000 */
[----:B------:R-:W-:-:S02]  /*5b10*/  ISETP.GT.AND P5, PT, R170, 0x18, PT ;  /* 0x00000018aa00780c */ /* 0x000fc40003fa4270 */
[----:B------:R-:W-:Y:S01]  /*5b20*/  SEL R139, R139, RZ, !P1 ;  /* 0x000000ff8b8b7207 */ /* 0x000fe20004800000 */
[----:B------:R2:W-:Y:S01]  /*5b30*/  LDGSTS.E [R137+0x4], desc[UR16][R186.64], P3 ;  /* 0x00004000ba897fae */ /* 0x0005e20009921850 */
[-C--:B-1----:R-:W-:Y:S02]  /*5b40*/  LEA R184, P6, R96, R166.reuse, 0x2 ;  /* 0x000000a660b87211 */ /* 0x082fe400078c10ff */
[----:B------:R-:W-:Y:S02]  /*5b50*/  ISETP.NE.U32.AND P3, PT, R139, RZ, PT ;  /* 0x000000ff8b00720c */ /* 0x000fe40003f65070 */
[----:B------:R-:W-:Y:S01]  /*5b60*/  SEL R135, RZ, 0x4, !P5 ;  /* 0x00000004ff877807 */ /* 0x000fe20006800000 */
[----:B------:R-:W-:Y:S01]  /*5b70*/  IMAD.X R185, R167, 0x1, R216, P6 ;  /* 0x00000001a7b97824 */ /* 0x000fe200030e06d8 */
[----:B------:R-:W-:Y:S02]  /*5b80*/  LEA R188, P6, R97, R166, 0x2 ;  /* 0x000000a661bc7211 */ /* 0x000fe400078c10ff */
[----:B------:R-:W-:-:S02]  /*5b90*/  SEL R135, R135, RZ, !P1 ;  /* 0x000000ff87877207 */ /* 0x000fc40004800000 */
[----:B------:R-:W-:Y:S01]  /*5ba0*/  ISETP.GT.AND P5, PT, R170, 0x19, PT ;  /* 0x00000019aa00780c */ /* 0x000fe20003fa4270 */
[----:B------:R-:W-:Y:S01]  /*5bb0*/  LDGSTS.E [R137+0x8], desc[UR16][R184.64], P4 ;  /* 0x00008000b8897fae */ /* 0x000fe2000a121850 */
[----:B------:R-:W-:Y:S01]  /*5bc0*/  IMAD.X R189, R167, 0x1, R214, P6 ;  /* 0x00000001a7bd7824 */ /* 0x000fe200030e06d6 */
[----:B------:R-:W-:Y:S02]  /*5bd0*/  ISETP.NE.U32.AND P4, PT, R135, RZ, PT ;  /* 0x000000ff8700720c */ /* 0x000fe40003f85070 */
[----:B------:R-:W-:Y:S02]  /*5be0*/  SEL R135, RZ, 0x4, !P5 ;  /* 0x00000004ff877807 */ /* 0x000fe40006800000 */
[----:B--2---:R-:W-:Y:S01]  /*5bf0*/  LEA R186, P5, R14, R166, 0x2 ;  /* 0x000000a60eba7211 */ /* 0x004fe200078a10ff */
[----:B------:R1:W-:Y:S01]  /*5c00*/  LDGSTS.E [R137+0xc], desc[UR16][R188.64], P3 ;  /* 0x0000c000bc897fae */ /* 0x0003e20009921850 */
[----:B------:R-:W-:Y:S01]  /*5c10*/  SEL R139, R135, RZ, !P1 ;  /* 0x000000ff878b7207 */ /* 0x000fe20004800000 */
[----:B------:R-:W-:Y:S01]  /*5c20*/  VIADD R135, R106, UR4 ;  /* 0x000000046a877c36 */ /* 0x000fe20008000000 */
[----:B------:R-:W-:Y:S01]  /*5c30*/  ISETP.GT.AND P3, PT, R170, 0x1a, PT ;  /* 0x0000001aaa00780c */ /* 0x000fe20003f64270 */
[----:B------:R-:W-:Y:S01]  /*5c40*/  IMAD.X R187, R167, 0x1, R212, P5 ;  /* 0x00000001a7bb7824 */ /* 0x000fe200028e06d4 */
[----:B------:R-:W-:-:S02]  /*5c50*/  ISETP.NE.U32.AND P6, PT, R139, RZ, PT ;  /* 0x000000ff8b00720c */ /* 0x000fc40003fc5070 */
[----:B------:R-:W-:Y:S02]  /*5c60*/  SEL R139, RZ, 0x4, !P3 ;  /* 0x00000004ff8b7807 */ /* 0x000fe40005800000 */
[----:B------:R-:W-:Y:S01]  /*5c70*/  ISETP.GT.AND P5, PT, R170, 0x1b, PT ;  /* 0x0000001baa00780c */ /* 0x000fe20003fa4270 */
[----:B------:R2:W-:Y:S01]  /*5c80*/  LDGSTS.E [R135], desc[UR16][R186.64], P4 ;  /* 0x00000000ba877fae */ /* 0x0005e2000a121850 */
[----:B------:R-:W-:Y:S02]  /*5c90*/  SEL R139, R139, RZ, !P1 ;  /* 0x000000ff8b8b7207 */ /* 0x000fe40004800000 */
[-C--:B------:R-:W-:Y:S02]  /*5ca0*/  LEA R192, P4, R98, R166.reuse, 0x2 ;  /* 0x000000a662c07211 */ /* 0x080fe400078810ff */
[----:B-1----:R-:W-:Y:S02]  /*5cb0*/  SEL R137, RZ, 0x4, !P5 ;  /* 0x00000004ff897807 */ /* 0x002fe40006800000 */
[----:B------:R-:W-:Y:S01]  /*5cc0*/  ISETP.NE.U32.AND P5, PT, R139, RZ, PT ;  /* 0x000000ff8b00720c */ /* 0x000fe20003fa5070 */
[----:B------:R-:W-:Y:S01]  /*5cd0*/  IMAD.X R193, R167, 0x1, R210, P4 ;  /* 0x00000001a7c17824 */ /* 0x000fe200020e06d2 */
[----:B------:R-:W-:-:S02]  /*5ce0*/  LEA R182, P4, R99, R166, 0x2 ;  /* 0x000000a663b67211 */ /* 0x000fc400078810ff */
[----:B------:R-:W-:Y:S02]  /*5cf0*/  ISETP.GT.AND P3, PT, R170, 0x1c, PT ;  /* 0x0000001caa00780c */ /* 0x000fe40003f64270 */
[----:B------:R-:W-:Y:S01]  /*5d00*/  SEL R137, R137, RZ, !P1 ;  /* 0x000000ff89897207 */ /* 0x000fe20004800000 */
[----:B------:R-:W-:Y:S01]  /*5d10*/  IMAD.X R183, R167, 0x1, R208, P4 ;  /* 0x00000001a7b77824 */ /* 0x000fe200020e06d0 */
[----:B------:R-:W-:Y:S01]  /*5d20*/  SEL R139, RZ, 0x4, !P3 ;  /* 0x00000004ff8b7807 */ /* 0x000fe20005800000 */
[----:B------:R1:W-:Y:S01]  /*5d30*/  LDGSTS.E [R135+0x4], desc[UR16][R192.64], P6 ;  /* 0x00004000c0877fae */ /* 0x0003e2000b121850 */
[----:B------:R-:W-:Y:S02]  /*5d40*/  ISETP.NE.U32.AND P3, PT, R137, RZ, PT ;  /* 0x000000ff8900720c */ /* 0x000fe40003f65070 */
[----:B------:R-:W-:Y:S01]  /*5d50*/  LEA R184, P6, R100, R166, 0x2 ;  /* 0x000000a664b87211 */ /* 0x000fe200078c10ff */
[----:B------:R-:W-:Y:S01]  /*5d60*/  LDGSTS.E [R135+0x8], desc[UR16][R182.64], P5 ;  /* 0x00008000b6877fae */ /* 0x000fe2000a921850 */
[----:B------:R-:W-:-:S02]  /*5d70*/  SEL R139, R139, RZ, !P1 ;  /* 0x000000ff8b8b7207 */ /* 0x000fc40004800000 */
[----:B------:R-:W-:Y:S01]  /*5d80*/  ISETP.GT.AND P5, PT, R170, 0x1d, PT ;  /* 0x0000001daa00780c */ /* 0x000fe20003fa4270 */
[----:B------:R-:W-:Y:S01]  /*5d90*/  IMAD.X R185, R167, 0x1, R206, P6 ;  /* 0x00000001a7b97824 */ /* 0x000fe200030e06ce */
[----:B--2---:R-:W-:Y:S02]  /*5da0*/  LEA R186, P6, R20, R166, 0x2 ;  /* 0x000000a614ba7211 */ /* 0x004fe400078c10ff */
[----:B------:R-:W-:Y:S02]  /*5db0*/  ISETP.NE.U32.AND P4, PT, R139, RZ, PT ;  /* 0x000000ff8b00720c */ /* 0x000fe40003f85070 */
[----:B------:R-:W-:Y:S01]  /*5dc0*/  SEL R137, RZ, 0x4, !P5 ;  /* 0x00000004ff897807 */ /* 0x000fe20006800000 */
[----:B------:R-:W-:Y:S01]  /*5dd0*/  IMAD.X R187, R167, 0x1, R204, P6 ;  /* 0x00000001a7bb7824 */ /* 0x000fe200030e06cc */
[----:B------:R-:W-:Y:S01]  /*5de0*/  ISETP.GT.AND P6, PT, R170, 0x1e, PT ;  /* 0x0000001eaa00780c */ /* 0x000fe20003fc4270 */
[----:B------:R2:W-:Y:S01]  /*5df0*/  LDGSTS.E [R135+0xc], desc[UR16][R184.64], P3 ;  /* 0x0000c000b8877fae */ /* 0x0005e20009921850 */
[----:B------:R-:W-:Y:S01]  /*5e00*/  SEL R139, R137, RZ, !P1 ;  /* 0x000000ff898b7207 */ /* 0x000fe20004800000 */
[----:B------:R-:W-:Y:S01]  /*5e10*/  VIADD R137, R108, UR4 ;  /* 0x000000046c897c36 */ /* 0x000fe20008000000 */
[----:B------:R-:W-:Y:S01]  /*5e20*/  ISETP.GT.AND P3, PT, R170, 0x1f, PT ;  /* 0x0000001faa00780c */ /* 0x000fe20003f64270 */
[----:B------:R-:W-:Y:S01]  /*5e30*/  ULEA UR4, UR9, UR8, 0xd ;  /* 0x0000000809047291 */ /* 0x000fe2000f8e683f */
[----:B------:R-:W-:-:S02]  /*5e40*/  ISETP.NE.U32.AND P5, PT, R139, RZ, PT ;  /* 0x000000ff8b00720c */ /* 0x000fc40003fa5070 */
[----:B------:R-:W-:Y:S01]  /*5e50*/  SEL R139, RZ, 0x4, !P6 ;  /* 0x00000004ff8b7807 */ /* 0x000fe20007000000 */
[----:B------:R3:W-:Y:S01]  /*5e60*/  LDGSTS.E [R137], desc[UR16][R186.64], P4 ;  /* 0x00000000ba897fae */ /* 0x0007e2000a121850 */
[----:B-1----:R-:W-:Y:S02]  /*5e70*/  LEA R192, P6, R101, R166, 0x2 ;  /* 0x000000a665c07211 */ /* 0x002fe400078c10ff */
[----:B------:R-:W-:Y:S02]  /*5e80*/  SEL R141, RZ, 0x4, !P3 ;  /* 0x00000004ff8d7807 */ /* 0x000fe40005800000 */
[----:B------:R-:W-:Y:S01]  /*5e90*/  SEL R139, R139, RZ, !P1 ;  /* 0x000000ff8b8b7207 */ /* 0x000fe20004800000 */
[----:B------:R-:W-:Y:S01]  /*5ea0*/  IMAD.X R193, R167, 0x1, R202, P6 ;  /* 0x00000001a7c17824 */ /* 0x000fe200030e06ca */
[----:B------:R-:W-:Y:S01]  /*5eb0*/  ISETP.GE.AND P4, PT, R107, R170, PT ;  /* 0x000000aa6b00720c */ /* 0x000fe20003f86270 */
[----:B------:R-:W-:Y:S01]  /*5ec0*/  VIADD R170, R170, 0xffffffe0 ;  /* 0xffffffe0aaaa7836 */ /* 0x000fe20000000000 */
[----:B------:R-:W-:-:S02]  /*5ed0*/  SEL R141, R141, RZ, !P1 ;  /* 0x000000ff8d8d7207 */ /* 0x000fc40004800000 */
[-C--:B--2---:R-:W-:Y:S01]  /*5ee0*/  LEA R184, P6, R102, R166.reuse, 0x2 ;  /* 0x000000a666b87211 */ /* 0x084fe200078c10ff */
[----:B------:R1:W-:Y:S01]  /*5ef0*/  LDGSTS.E [R137+0x4], desc[UR16][R192.64], P5 ;  /* 0x00004000c0897fae */ /* 0x0003e2000a921850 */
[----:B------:R-:W-:Y:S02]  /*5f00*/  ISETP.NE.U32.AND P3, PT, R139, RZ, PT ;  /* 0x000000ff8b00720c */ /* 0x000fe40003f65070 */
[----:B------:R-:W-:Y:S01]  /*5f10*/  SEL R135, RZ, 0x4, P4 ;  /* 0x00000004ff877807 */ /* 0x000fe20002000000 */
[----:B------:R-:W-:Y:S01]  /*5f20*/  IMAD.X R185, R167, 0x1, R200, P6 ;  /* 0x00000001a7b97824 */ /* 0x000fe200030e06c8 */
[----:B------:R-:W-:Y:S02]  /*5f30*/  ISETP.NE.U32.AND P4, PT, R141, RZ, PT ;  /* 0x000000ff8d00720c */ /* 0x000fe40003f85070 */
[----:B------:R-:W-:Y:S02]  /*5f40*/  LEA R182, P6, R103, R166, 0x2 ;  /* 0x000000a667b67211 */ /* 0x000fe400078c10ff */
[----:B------:R-:W-:-:S02]  /*5f50*/  SEL R135, R135, RZ, !P1 ;  /* 0x000000ff87877207 */ /* 0x000fc40004800000 */
[----:B---3--:R-:W-:Y:S01]  /*5f60*/  IADD3 R186, P5, R109, R162, RZ ;  /* 0x000000a26dba7210 */ /* 0x008fe20007fbe0ff */
[----:B------:R-:W-:Y:S01]  /*5f70*/  IMAD.X R183, R167, 0x1, R198, P6 ;  /* 0x00000001a7b77824 */ /* 0x000fe200030e06c6 */
[----:B------:R-:W-:Y:S01]  /*5f80*/  ISETP.NE.U32.AND P1, PT, R135, RZ, PT ;  /* 0x000000ff8700720c */ /* 0x000fe20003f25070 */
[----:B------:R2:W-:Y:S01]  /*5f90*/  LDGSTS.E [R137+0x8], desc[UR16][R184.64], P3 ;  /* 0x00008000b8897fae */ /* 0x0005e20009921850 */
[C---:B------:R-:W-:Y:S01]  /*5fa0*/  IADD3 R188, P3, R109.reuse, R154, RZ ;  /* 0x0000009a6dbc7210 */ /* 0x040fe20007f7e0ff */
[--C-:B------:R-:W-:Y:S02]  /*5fb0*/  IMAD.X R187, R176, 0x1, R115.reuse, P5 ;  /* 0x00000001b0bb7824 */ /* 0x100fe400028e0673 */
[----:B------:R3:W-:Y:S01]  /*5fc0*/  LDGSTS.E [R137+0xc], desc[UR16][R182.64], P4 ;  /* 0x0000c000b6897fae */ /* 0x0007e2000a121850 */
[C---:B------:R-:W-:Y:S01]  /*5fd0*/  IADD3 R196, P4, R109.reuse, R146, RZ ;  /* 0x000000926dc47210 */ /* 0x040fe20007f9e0ff */
[--C-:B------:R-:W-:Y:S01]  /*5fe0*/  IMAD.X R189, R178, 0x1, R115.reuse, P3 ;  /* 0x00000001b2bd7824 */ /* 0x100fe200018e0673 */
[----:B------:R-:W-:Y:S01]  /*5ff0*/  IADD3 R194, P3, R109, R138, RZ ;  /* 0x0000008a6dc27210 */ /* 0x000fe20007f7e0ff */
[----:B------:R-:W-:Y:S01]  /*6000*/  VIADD R135, R3, UR4 ;  /* 0x0000000403877c36 */ /* 0x000fe20008000000 */
[----:B------:R-:W0:Y:S01]  /*6010*/  LDGDEPBAR ;  /* 0x00000000000079af */ /* 0x000e220000000000 */
[--C-:B------:R-:W-:Y:S01]  /*6020*/  IMAD.X R197, R172, 0x1, R115.reuse, P4 ;  /* 0x00000001acc57824 */ /* 0x100fe200020e0673 */
[C---:B-1----:R-:W-:Y:S01]  /*6030*/  IADD3 R192, P4, R109.reuse, R130, RZ ;  /* 0x000000826dc07210 */ /* 0x042fe20007f9e0ff */
[--C-:B------:R-:W-:Y:S01]  /*6040*/  IMAD.X R195, R164, 0x1, R115.reuse, P3 ;  /* 0x00000001a4c37824 */ /* 0x100fe200018e0673 */
[C---:B--2---:R-:W-:Y:S01]  /*6050*/  IADD3 R184, P3, R109.reuse, R122, RZ ;  /* 0x0000007a6db87210 */ /* 0x044fe20007f7e0ff */
[----:B------:R1:W-:Y:S02]  /*6060*/  LDGSTS.E [R135+0xc000], desc[UR16][R186.64], P1 ;  /* 0x0c000000ba877fae */ /* 0x0003e40008921850 */
[--C-:B------:R-:W-:Y:S01]  /*6070*/  IMAD.X R193, R156, 0x1, R115.reuse, P4 ;  /* 0x000000019cc17824 */ /* 0x100fe200020e0673 */
[----:B---3--:R-:W-:Y:S01]  /*6080*/  IADD3 R182, P4, R109, R120, RZ ;  /* 0x000000786db67210 */ /* 0x008fe20007f9e0ff */
[----:B------:R2:W-:Y:S01]  /*6090*/  LDGSTS.E [R135+0xc400], desc[UR16][R188.64], P1 ;  /* 0x0c400000bc877fae */ /* 0x0005e20008921850 */
[----:B------:R-:W-:-:S02]  /*60a0*/  IMAD.X R185, R148, 0x1, R115, P3 ;  /* 0x0000000194b97824 */ /* 0x000fc400018e0673 */
[----:B------:R-:W-:Y:S01]  /*60b0*/  VIADD R137, R110, UR4 ;  /* 0x000000046e897c36 */ /* 0x000fe20008000000 */
[----:B------:R3:W-:Y:S01]  /*60c0*/  LDGSTS.E [R135+0xc800], desc[UR16][R196.64], P1 ;  /* 0x0c800000c4877fae */ /* 0x0007e20008921850 */
[----:B------:R-:W-:-:S03]  /*60d0*/  IMAD.X R183, R140, 0x1, R115, P4 ;  /* 0x000000018cb77824 */ /* 0x000fc600020e0673 */
[----:B------:R4:W-:Y:S01]  /*60e0*/  LDGSTS.E [R135+0xcc00], desc[UR16][R194.64], P1 ;  /* 0x0cc00000c2877fae */ /* 0x0009e20008921850 */
[C---:B-1----:R-:W-:Y:S02]  /*60f0*/  IADD3 R186, P5, R109.reuse, R131, RZ ;  /* 0x000000836dba7210 */ /* 0x042fe40007fbe0ff */
[C---:B--2---:R-:W-:Y:S01]  /*6100*/  IADD3 R188, P3, R109.reuse, R158, RZ ;  /* 0x0000009e6dbc7210 */ /* 0x044fe20007f7e0ff */
[----:B------:R1:W-:Y:S02]  /*6110*/  LDGSTS.E [R135+0xd000], desc[UR16][R192.64], P1 ;  /* 0x0d000000c0877fae */ /* 0x0003e40008921850 */
[--C-:B------:R-:W-:Y:S01]  /*6120*/  IMAD.X R187, R132, 0x1, R115.reuse, P5 ;  /* 0x0000000184bb7824 */ /* 0x100fe200028e0673 */
[C---:B---3--:R-:W-:Y:S01]  /*6130*/  IADD3 R196, P4, R109.reuse, R150, RZ ;  /* 0x000000966dc47210 */ /* 0x048fe20007f9e0ff */
[----:B------:R-:W-:Y:S01]  /*6140*/  IMAD.X R189, R174, 0x1, R115, P3 ;  /* 0x00000001aebd7824 */ /* 0x000fe200018e0673 */
[----:B------:R2:W-:Y:S01]  /*6150*/  LDGSTS.E [R135+0xd400], desc[UR16][R184.64], P1 ;  /* 0x0d400000b8877fae */ /* 0x0005e20008921850 */
[----:B----4-:R-:W-:-:S02]  /*6160*/  IADD3 R194, P3, R109, R142, RZ ;  /* 0x0000008e6dc27210 */ /* 0x010fc40007f7e0ff */
[--C-:B------:R-:W-:Y:S01]  /*6170*/  IMAD.X R197, R116, 0x1, R115.reuse, P4 ;  /* 0x0000000174c57824 */ /* 0x100fe200020e0673 */
[----:B------:R3:W-:Y:S01]  /*6180*/  LDGSTS.E [R135+0xd800], desc[UR16][R182.64], P1 ;  /* 0x0d800000b6877fae */ /* 0x0007e20008921850 */
[C---:B-1----:R-:W-:Y:S01]  /*6190*/  IADD3 R192, P4, R109.reuse, R134, RZ ;  /* 0x000000866dc07210 */ /* 0x042fe20007f9e0ff */
[--C-:B------:R-:W-:Y:S02]  /*61a0*/  IMAD.X R195, R168, 0x1, R115.reuse, P3 ;  /* 0x00000001a8c37824 */ /* 0x100fe400018e0673 */
[----:B------:R1:W-:Y:S02]  /*61b0*/  LDGSTS.E [R135+0xdc00], desc[UR16][R186.64], P1 ;  /* 0x0dc00000ba877fae */ /* 0x0003e40008921850 */
[----:B------:R-:W-:Y:S01]  /*61c0*/  IMAD.X R193, R160, 0x1, R115, P4 ;  /* 0x00000001a0c17824 */ /* 0x000fe200020e0673 */
[C---:B--2---:R-:W-:Y:S01]  /*61d0*/  IADD3 R184, P4, R109.reuse, R124, RZ ;  /* 0x0000007c6db87210 */ /* 0x044fe20007f9e0ff */
[----:B------:R2:W-:Y:S01]  /*61e0*/  LDGSTS.E [R137+0xc200], desc[UR16][R188.64], P1 ;  /* 0x0c200000bc897fae */ /* 0x0005e20008921850 */
[----:B---3--:R-:W-:-:S03]  /*61f0*/  IADD3 R182, P3, R109, R126, RZ ;  /* 0x0000007e6db67210 */ /* 0x008fc60007f7e0ff */
[--C-:B------:R-:W-:Y:S01]  /*6200*/  IMAD.X R185, R144, 0x1, R115.reuse, P4 ;  /* 0x0000000190b97824 */ /* 0x100fe200020e0673 */
[----:B------:R3:W-:Y:S01]  /*6210*/  LDGSTS.E [R137+0xc600], desc[UR16][R196.64], P1 ;  /* 0x0c600000c4897fae */ /* 0x0007e20008921850 */
[--C-:B------:R-:W-:Y:S01]  /*6220*/  IMAD.X R183, R152, 0x1, R115.reuse, P3 ;  /* 0x0000000198b77824 */ /* 0x100fe200018e0673 */
[C---:B-1----:R-:W-:Y:S02]  /*6230*/  IADD3 R186, P3, R109.reuse, R118, RZ ;  /* 0x000000766dba7210 */ /* 0x042fe40007f7e0ff */
[----:B------:R3:W-:Y:S01]  /*6240*/  LDGSTS.E [R137+0xca00], desc[UR16][R194.64], P1 ;  /* 0x0ca00000c2897fae */ /* 0x0007e20008921850 */
[----:B------:R-:W-:Y:S02]  /*6250*/  IADD3 R118, P4, R118, R121, RZ ;  /* 0x0000007976767210 */ /* 0x000fe40007f9e0ff */
[----:B--2---:R-:W-:Y:S01]  /*6260*/  IADD3 R188, P5, R109, R133, RZ ;  /* 0x000000856dbc7210 */ /* 0x004fe20007fbe0ff */
[C---:B------:R-:W-:Y:S01]  /*6270*/  IMAD.X R187, R136.reuse, 0x1, R115, P3 ;  /* 0x0000000188bb7824 */ /* 0x040fe200018e0673 */
[-C--:B------:R-:W-:Y:S01]  /*6280*/  IADD3 R133, P6, R133, R121.reuse, RZ ;  /* 0x0000007985857210 */ /* 0x080fe20007fde0ff */
[----:B------:R-:W-:Y:S01]  /*6290*/  IMAD.X R136, R136, 0x1, R119, P4 ;  /* 0x0000000188887824 */ /* 0x000fe200020e0677 */
[-C--:B------:R-:W-:Y:S01]  /*62a0*/  IADD3 R130, P4, R130, R121.reuse, RZ ;  /* 0x0000007982827210 */ /* 0x080fe20007f9e0ff */
[C---:B------:R-:W-:Y:S01]  /*62b0*/  IMAD.X R189, R128.reuse, 0x1, R115, P5 ;  /* 0x0000000180bd7824 */ /* 0x040fe200028e0673 */
[-C--:B------:R-:W-:Y:S01]  /*62c0*/  IADD3 R131, P5, R131, R121.reuse, RZ ;  /* 0x0000007983837210 */ /* 0x080fe20007fbe0ff */
[----:B------:R3:W-:Y:S01]  /*62d0*/  LDGSTS.E [R137+0xce00], desc[UR16][R192.64], P1 ;  /* 0x0ce00000c0897fae */ /* 0x0007e20008921850 */
[--C-:B------:R-:W-:Y:S01]  /*62e0*/  IMAD.X R128, R128, 0x1, R119.reuse, P6 ;  /* 0x0000000180807824 */ /* 0x100fe200030e0677 */
[-C--:B------:R-:W-:Y:S01]  /*62f0*/  IADD3 R120, P3, R120, R121.reuse, RZ ;  /* 0x0000007978787210 */ /* 0x080fe20007f7e0ff */
[--C-:B------:R-:W-:Y:S01]  /*6300*/  IMAD.X R156, R156, 0x1, R119.reuse, P4 ;  /* 0x000000019c9c7824 */ /* 0x100fe200020e0677 */
[----:B------:R3:W-:Y:S01]  /*6310*/  LDGSTS.E [R137+0xd200], desc[UR16][R182.64], P1 ;  /* 0x0d200000b6897fae */ /* 0x0007e20008921850 */
[-C--:B------:R-:W-:Y:S01]  /*6320*/  IADD3 R150, P4, R150, R121.reuse, RZ ;  /* 0x0000007996967210 */ /* 0x080fe20007f9e0ff */
[--C-:B------:R-:W-:Y:S01]  /*6330*/  IMAD.X R132, R132, 0x1, R119.reuse, P5 ;  /* 0x0000000184847824 */ /* 0x100fe200028e0677 */
[-C--:B------:R-:W-:Y:S01]  /*6340*/  IADD3 R122, P6, R122, R121.reuse, RZ ;  /* 0x000000797a7a7210 */ /* 0x080fe20007fde0ff */
[----:B------:R3:W-:Y:S01]  /*6350*/  LDGSTS.E [R137+0xd600], desc[UR16][R184.64], P1 ;  /* 0x0d600000b8897fae */ /* 0x0007e20008921850 */
[-C--:B------:R-:W-:Y:S01]  /*6360*/  IADD3 R126, P5, R126, R121.reuse, RZ ;  /* 0x000000797e7e7210 */ /* 0x080fe20007fbe0ff */
[--C-:B------:R-:W-:Y:S01]  /*6370*/  IMAD.X R116, R116, 0x1, R119.reuse, P4 ;  /* 0x0000000174747824 */ /* 0x100fe200020e0677 */
[----:B------:R-:W-:Y:S01]  /*6380*/  ISETP.NE.U32.AND P4, PT, R125, R180, PT ;  /* 0x000000b47d00720c */ /* 0x000fe20003f85070 */
        /* <DEDUP_REMOVED lines=17> */
[----:B------:R-:W-:Y:S01]  /*64a0*/  IADD3 R158, P1, R158, R121, RZ ;  /* 0x000000799e9e7210 */ /* 0x000fe20007f3e0ff */
[----:B------:R-:W0:Y:S01]  /*64b0*/  LDGDEPBAR ;  /* 0x00000000000079af */ /* 0x000e220000000000 */
[----:B------:R-:W-:Y:S01]  /*64c0*/  LEA R166, P5, R111, R166, 0x2 ;  /* 0x000000a66fa67211 */ /* 0x000fe200078a10ff */
[----:B------:R-:W-:-:S02]  /*64d0*/  IMAD.X R178, R178, 0x1, R119, P3 ;  /* 0x00000001b2b27824 */ /* 0x000fc400018e0677 */
[--C-:B------:R-:W-:Y:S02]  /*64e0*/  IMAD.X R174, R174, 0x1, R119.reuse, P1 ;  /* 0x00000001aeae7824 */ /* 0x100fe400008e0677 */
[----:B------:R-:W-:Y:S02]  /*64f0*/  IMAD.X R176, R176, 0x1, R119, P6 ;  /* 0x00000001b0b07824 */ /* 0x000fe400030e0677 */
[----:B------:R-:W-:Y:S01]  /*6500*/  IMAD.X R167, R167, 0x1, R190, P5 ;  /* 0x00000001a7a77824 */ /* 0x000fe200028e06be */
[----:B---3--:R-:W-:Y:S06]  /*6510*/  @P4 BRA `(.L_x_1) ;  /* 0xffffffe800204947 */ /* 0x008fec000383ffff */
.L_x_0:
[----:B------:R-:W-:Y:S02]  /*6520*/  WARPGROUP.DEPBAR.LE gsb0, 0x0 ;  /* 0x00008000000079c5 */ /* 0x000fe40000010000 */
[----:B------:R-:W-:-:S04]  /*6530*/  DEPBAR.LE SB0, 0x0 ;  /* 0x000080000000791a */ /* 0x000fc80000000000 */
[----:B------:R-:W-:Y:S01]  /*6540*/  LOP3.LUT R112, R112, 0xf0, RZ, 0xc0, !PT ;  /* 0x000000f070707812 */ /* 0x000fe200078ec0ff */
[C---:B------:R-:W-:Y:S01]  /*6550*/  VIADD R10, R4.reuse, 0x2 ;  /* 0x00000002040a7836 */ /* 0x040fe20000000000 */
[----:B------:R-:W-:Y:S01]  /*6560*/  LOP3.LUT R113, R113, 0x400, RZ, 0xc0, !PT ;  /* 0x0000040071717812 */ /* 0x000fe200078ec0ff */
[----:B------:R-:W-:Y:S01]  /*6570*/  VIADD R8, R4, 0x3 ;  /* 0x0000000304087836 */ /* 0x000fe20000000000 */
[----:B------:R-:W-:Y:S01]  /*6580*/  LEA R0, R0, UR8, 0x4 ;  /* 0x0000000800007c11 */ /* 0x000fe2000f8e20ff */
[----:B------:R-:W-:Y:S01]  /*6590*/  BAR.SYNC.DEFER_BLOCKING 0x0 ;  /* 0x0000000000007b1d */ /* 0x000fe20000010000 */
[----:B------:R-:W-:Y:S01]  /*65a0*/  IADD3 R113, R113, UR8, R112 ;  /* 0x0000000871717c10 */ /* 0x000fe2000fffe070 */
[----:B------:R-:W-:Y:S01]  /*65b0*/  IMAD.MOV.U32 R9, RZ, RZ, R58 ;  /* 0x000000ffff097224 */ /* 0x000fe200078e003a */
[-C--:B------:R-:W-:Y:S01]  /*65c0*/  ISETP.LT.AND P6, PT, R10, R123.reuse, !P0 ;  /* 0x0000007b0a00720c */ /* 0x080fe200047c1270 */
[----:B------:R-:W-:Y:S01]  /*65d0*/  IMAD.MOV.U32 R10, RZ, RZ, R24 ;  /* 0x000000ffff0a7224 */ /* 0x000fe200078e0018 */
[----:B------:R-:W-:Y:S01]  /*65e0*/  ISETP.LT.AND P3, PT, R8, R123, !P0 ;  /* 0x0000007b0800720c */ /* 0x000fe20004761270 */
[----:B------:R-:W-:Y:S01]  /*65f0*/  IMAD R113, R2, 0x8, R113 ;  /* 0x0000000802717824 */ /* 0x000fe200078e0271 */
[----:B------:R-:W-:Y:S01]  /*6600*/  ULDC UR4, c[0x0][0x244] ;  /* 0x0000910000047ab9 */ /* 0x000fe20000000800 */
[----:B------:R-:W-:Y:S01]  /*6610*/  IMAD.MOV.U32 R8, RZ, RZ, R56 ;  /* 0x000000ffff087224 */ /* 0x000fe200078e0038 */
[----:B------:R-:W-:Y:S01]  /*6620*/  ULDC.64 UR6, c[0x0][0x220] ;  /* 0x0000880000067ab9 */ /* 0x000fe20000000a00 */
[----:B------:R-:W-:Y:S01]  /*6630*/  IMAD.MOV.U32 R11, RZ, RZ, R26 ;  /* 0x000000ffff0b7224 */ /* 0x000fe200078e001a */
[----:B------:R-:W-:Y:S01]  /*6640*/  ULDC UR5, c[0x0][0x248] ;  /* 0x0000920000057ab9 */ /* 0x000fe20000000800 */
[----:B------:R-:W-:-:S02]  /*6650*/  IMAD.MOV.U32 R12, RZ, RZ, R57 ;  /* 0x000000ffff0c7224 */ /* 0x000fc400078e0039 */
[----:B------:R-:W-:Y:S02]  /*6660*/  IMAD.MOV.U32 R13, RZ, RZ, R59 ;  /* 0x000000ffff0d7224 */ /* 0x000fe400078e003b */
[----:B------:R-:W-:Y:S02]  /*6670*/  IMAD.MOV.U32 R14, RZ, RZ, R25 ;  /* 0x000000ffff0e7224 */ /* 0x000fe400078e0019 */
[----:B------:R-:W-:Y:S02]  /*6680*/  IMAD.MOV.U32 R15, RZ, RZ, R27 ;  /* 0x000000ffff0f7224 */ /* 0x000fe400078e001b */
[----:B------:R-:W-:Y:S02]  /*6690*/  IMAD.MOV.U32 R16, RZ, RZ, R60 ;  /* 0x000000ffff107224 */ /* 0x000fe400078e003c */
[----:B------:R-:W-:Y:S01]  /*66a0*/  IMAD.MOV.U32 R17, RZ, RZ, R62 ;  /* 0x000000ffff117224 */ /* 0x000fe200078e003e */
[----:B------:R1:W-:Y:S01]  /*66b0*/  STSM.16.M88.4 [R113], R8 ;  /* 0x0000000871007844 */ /* 0x0003e20000000200 */
[----:B------:R-:W-:-:S02]  /*66c0*/  IMAD.MOV.U32 R18, RZ, RZ, R28 ;  /* 0x000000ffff127224 */ /* 0x000fc400078e001c */
[----:B------:R-:W-:Y:S01]  /*66d0*/  IMAD.MOV.U32 R19, RZ, RZ, R30 ;  /* 0x000000ffff137224 */ /* 0x000fe200078e001e */
[----:B------:R-:W-:Y:S01]  /*66e0*/  BAR.SYNC.DEFER_BLOCKING 0x0 ;  /* 0x0000000000007b1d */ /* 0x000fe20000010000 */
[----:B------:R-:W-:Y:S02]  /*66f0*/  IMAD.MOV.U32 R20, RZ, RZ, R61 ;  /* 0x000000ffff147224 */ /* 0x000fe400078e003d */
[----:B------:R-:W-:Y:S02]  /*6700*/  IMAD.MOV.U32 R21, RZ, RZ, R63 ;  /* 0x000000ffff157224 */ /* 0x000fe400078e003f */
[----:B------:R-:W-:Y:S02]  /*6710*/  IMAD.MOV.U32 R22, RZ, RZ, R29 ;  /* 0x000000ffff167224 */ /* 0x000fe400078e001d */
[----:B------:R-:W-:Y:S02]  /*6720*/  IMAD.MOV.U32 R23, RZ, RZ, R31 ;  /* 0x000000ffff177224 */ /* 0x000fe400078e001f */
[----:B------:R-:W-:-:S02]  /*6730*/  IMAD.MOV.U32 R26, RZ, RZ, R41 ;  /* 0x000000ffff1a7224 */ /* 0x000fc400078e0029 */
[----:B------:R-:W-:Y:S02]  /*6740*/  IMAD.MOV.U32 R27, RZ, RZ, R43 ;  /* 0x000000ffff1b7224 */ /* 0x000fe400078e002b */
[----:B-1----:R-:W-:Y:S02]  /*6750*/  IMAD.MOV.U32 R8, RZ, RZ, R64 ;  /* 0x000000ffff087224 */ /* 0x002fe400078e0040 */
[----:B------:R-:W-:Y:S02]  /*6760*/  IMAD.MOV.U32 R9, RZ, RZ, R66 ;  /* 0x000000ffff097224 */ /* 0x000fe400078e0042 */
[----:B------:R-:W-:Y:S02]  /*6770*/  IMAD.MOV.U32 R10, RZ, RZ, R32 ;  /* 0x000000ffff0a7224 */ /* 0x000fe400078e0020 */
[----:B------:R-:W-:Y:S02]  /*6780*/  IMAD.MOV.U32 R11, RZ, RZ, R34 ;  /* 0x000000ffff0b7224 */ /* 0x000fe400078e0022 */
[----:B------:R-:W-:-:S02]  /*6790*/  IMAD.MOV.U32 R24, RZ, RZ, R73 ;  /* 0x000000ffff187224 */ /* 0x000fc400078e0049 */
[----:B------:R-:W-:Y:S01]  /*67a0*/  IMAD.MOV.U32 R25, RZ, RZ, R75 ;  /* 0x000000ffff197224 */ /* 0x000fe200078e004b */
[----:B------:R-:W1:Y:S01]  /*67b0*/  LDS.128 R96, [R0] ;  /* 0x0000000000607984 */ /* 0x000e620000000c00 */
[----:B------:R-:W-:Y:S02]  /*67c0*/  IMAD.MOV.U32 R28, RZ, RZ, R77 ;  /* 0x000000ffff1c7224 */ /* 0x000fe400078e004d */
[----:B------:R-:W-:Y:S01]  /*67d0*/  IMAD.MOV.U32 R29, RZ, RZ, R79 ;  /* 0x000000ffff1d7224 */ /* 0x000fe200078e004f */
[----:B------:R-:W-:Y:S01]  /*67e0*/  BAR.SYNC.DEFER_BLOCKING 0x0 ;  /* 0x0000000000007b1d */ /* 0x000fe20000010000 */
[----:B------:R-:W-:Y:S02]  /*67f0*/  IMAD.MOV.U32 R30, RZ, RZ, R45 ;  /* 0x000000ffff1e7224 */ /* 0x000fe400078e002d */
[----:B------:R-:W-:Y:S02]  /*6800*/  IMAD.MOV.U32 R31, RZ, RZ, R47 ;  /* 0x000000ffff1f7224 */ /* 0x000fe400078e002f */
[----:B------:R-:W-:-:S02]  /*6810*/  IMAD.MOV.U32 R32, RZ, RZ, R80 ;  /* 0x000000ffff207224 */ /* 0x000fc400078e0050 */
[----:B------:R-:W-:Y:S02]  /*6820*/  IMAD.MOV.U32 R34, RZ, RZ, R48 ;  /* 0x000000ffff227224 */ /* 0x000fe400078e0030 */
[----:B------:R-:W-:Y:S02]  /*6830*/  IMAD.MOV.U32 R45, RZ, RZ, R83 ;  /* 0x000000ffff2d7224 */ /* 0x000fe400078e0053 */
[----:B------:R-:W-:Y:S02]  /*6840*/  IMAD.MOV.U32 R47, RZ, RZ, R51 ;  /* 0x000000ffff2f7224 */ /* 0x000fe400078e0033 */
[----:B------:R-:W-:Y:S02]  /*6850*/  IMAD.MOV.U32 R48, RZ, RZ, R84 ;  /* 0x000000ffff307224 */ /* 0x000fe400078e0054 */
[----:B------:R-:W-:Y:S02]  /*6860*/  IMAD.MOV.U32 R51, RZ, RZ, R54 ;  /* 0x000000ffff337224 */ /* 0x000fe400078e0036 */
[----:B------:R-:W-:-:S02]  /*6870*/  IMAD R2, R5, UR4, RZ ;  /* 0x0000000405027c24 */ /* 0x000fc4000f8e02ff */
[C---:B------:R-:W-:Y:S02]  /*6880*/  VIADD R6, R4.reuse, 0x4 ;  /* 0x0000000404067836 */ /* 0x040fe40000000000 */
[----:B------:R-:W-:Y:S01]  /*6890*/  IMAD R5, R4, UR5, RZ ;  /* 0x0000000504057c24 */ /* 0x000fe2000f8e02ff */
[C---:B------:R-:W-:Y:S01]  /*68a0*/  LEA R3, P1, R2.reuse, UR6, 0x2 ;  /* 0x0000000602037c11 */ /* 0x040fe2000f8210ff */
[----:B------:R2:W-:Y:S01]  /*68b0*/  STSM.16.M88.4 [R113], R12 ;  /* 0x0000000c71007844 */ /* 0x0005e20000000200 */
[----:B------:R-:W-:Y:S02]  /*68c0*/  BAR.SYNC.DEFER_BLOCKING 0x0 ;  /* 0x0000000000007b1d */ /* 0x000fe40000010000 */
[----:B------:R-:W-:Y:S02]  /*68d0*/  LEA.HI.X.SX32 R2, R2, UR7, 0x2, P1 ;  /* 0x0000000702027c11 */ /* 0x000fe400088f16ff */
[-C--:B------:R-:W-:Y:S02]  /*68e0*/  ISETP.LT.AND P1, PT, R4, R123.reuse, !P0 ;  /* 0x0000007b0400720c */ /* 0x080fe40004721270 */
[----:B------:R-:W-:-:S02]  /*68f0*/  ISETP.LT.AND P5, PT, R6, R123, !P0 ;  /* 0x0000007b0600720c */ /* 0x000fc400047a1270 */
[----:B------:R-:W-:-:S04]  /*6900*/  LEA R6, P4, R5, R3, 0x2 ;  /* 0x0000000305067211 */ /* 0x000fc800078810ff */
[----:B------:R-:W-:Y:S01]  /*6910*/  LEA.HI.X.SX32 R7, R5, R2, 0x2, P4 ;  /* 0x0000000205077211 */ /* 0x000fe200020f16ff */
[----:B--2---:R-:W-:Y:S02]  /*6920*/  IMAD.MOV.U32 R12, RZ, RZ, R65 ;  /* 0x000000ffff0c7224 */ /* 0x004fe400078e0041 */
[----:B------:R-:W-:Y:S02]  /*6930*/  IMAD.MOV.U32 R13, RZ, RZ, R67 ;  /* 0x000000ffff0d7224 */ /* 0x000fe400078e0043 */
[----:B------:R-:W-:Y:S02]  /*6940*/  IMAD.MOV.U32 R14, RZ, RZ, R33 ;  /* 0x000000ffff0e7224 */ /* 0x000fe400078e0021 */
[----:B------:R-:W-:Y:S02]  /*6950*/  IMAD.MOV.U32 R15, RZ, RZ, R35 ;  /* 0x000000ffff0f7224 */ /* 0x000fe400078e0023 */
[----:B------:R-:W-:Y:S02]  /*6960*/  IMAD.MOV.U32 R33, RZ, RZ, R82 ;  /* 0x000000ffff217224 */ /* 0x000fe400078e0052 */
[----:B------:R-:W-:Y:S01]  /*6970*/  IMAD.MOV.U32 R35, RZ, RZ, R50 ;  /* 0x000000ffff237224 */ /* 0x000fe200078e0032 */
[----:B------:R-:W2:Y:S01]  /*6980*/  LDS.128 R92, [R0] ;  /* 0x00000000005c7984 */ /* 0x000ea20000000c00 */
[----:B------:R-:W-:Y:S01]  /*6990*/  IMAD.MOV.U32 R50, RZ, RZ, R52 ;  /* 0x000000ffff327224 */ /* 0x000fe200078e0034 */
[----:B------:R-:W-:Y:S06]  /*69a0*/  BAR.SYNC.DEFER_BLOCKING 0x0 ;  /* 0x0000000000007b1d */ /* 0x000fec0000010000 */
[----:B------:R3:W-:Y:S02]  /*69b0*/  STSM.16.M88.4 [R113], R16 ;  /* 0x0000001071007844 */ /* 0x0007e40000000200 */
[----:B------:R-:W-:Y:S01]  /*69c0*/  BAR.SYNC.DEFER_BLOCKING 0x0 ;  /* 0x0000000000007b1d */ /* 0x000fe20000010000 */
[----:B---3--:R-:W-:-:S02]  /*69d0*/  IMAD.MOV.U32 R16, RZ, RZ, R68 ;  /* 0x000000ffff107224 */ /* 0x008fc400078e0044 */
[----:B------:R-:W-:Y:S02]  /*69e0*/  IMAD.MOV.U32 R17, RZ, RZ, R70 ;  /* 0x000000ffff117224 */ /* 0x000fe400078e0046 */
[----:B------:R-:W-:Y:S02]  /*69f0*/  IMAD.MOV.U32 R18, RZ, RZ, R36 ;  /* 0x000000ffff127224 */ /* 0x000fe400078e0024 */
[----:B------:R-:W-:Y:S02]  /*6a00*/  IMAD.MOV.U32 R19, RZ, RZ, R38 ;  /* 0x000000ffff137224 */ /* 0x000fe400078e0026 */
[----:B------:R-:W-:Y:S02]  /*6a10*/  IMAD.MOV.U32 R68, RZ, RZ, R85 ;  /* 0x000000ffff447224 */ /* 0x000fe400078e0055 */
[----:B------:R-:W-:Y:S01]  /*6a20*/  IMAD.MOV.U32 R70, RZ, RZ, R53 ;  /* 0x000000ffff467224 */ /* 0x000fe200078e0035 */
[----:B------:R-:W3:Y:S01]  /*6a30*/  LDS.128 R88, [R0] ;  /* 0x0000000000587984 */ /* 0x000ee20000000c00 */
[----:B------:R-:W-:Y:S06]  /*6a40*/  BAR.SYNC.DEFER_BLOCKING 0x0 ;  /* 0x0000000000007b1d */ /* 0x000fec0000010000 */
[----:B------:R4:W-:Y:S02]  /*6a50*/  STSM.16.M88.4 [R113], R20 ;  /* 0x0000001471007844 */ /* 0x0009e40000000200 */
[----:B------:R-:W-:Y:S01]  /*6a60*/  BAR.SYNC.DEFER_BLOCKING 0x0 ;  /* 0x0000000000007b1d */ /* 0x000fe20000010000 */
[----:B----4-:R-:W-:-:S02]  /*6a70*/  IMAD.MOV.U32 R22, RZ, RZ, R37 ;  /* 0x000000ffff167224 */ /* 0x010fc400078e0025 */
[----:B------:R-:W-:Y:S02]  /*6a80*/  IMAD.MOV.U32 R23, RZ, RZ, R39 ;  /* 0x000000ffff177224 */ /* 0x000fe400078e0027 */
[----:B------:R-:W-:Y:S02]  /*6a90*/  IMAD.MOV.U32 R20, RZ, RZ, R69 ;  /* 0x000000ffff147224 */ /* 0x000fe400078e0045 */
[----:B------:R-:W-:Y:S02]  /*6aa0*/  IMAD.MOV.U32 R21, RZ, RZ, R71 ;  /* 0x000000ffff157224 */ /* 0x000fe400078e0047 */
[----:B------:R-:W-:Y:S02]  /*6ab0*/  IMAD.MOV.U32 R69, RZ, RZ, R87 ;  /* 0x000000ffff457224 */ /* 0x000fe400078e0057 */
[----:B------:R-:W-:Y:S01]  /*6ac0*/  IMAD.MOV.U32 R71, RZ, RZ, R55 ;  /* 0x000000ffff477224 */ /* 0x000fe200078e0037 */
[----:B------:R-:W4:Y:S01]  /*6ad0*/  LDS.128 R64, [R0] ;  /* 0x0000000000407984 */ /* 0x000f220000000c00 */
[----:B------:R-:W-:Y:S06]  /*6ae0*/  BAR.SYNC.DEFER_BLOCKING 0x0 ;  /* 0x0000000000007b1d */ /* 0x000fec0000010000 */
[----:B------:R-:W-:Y:S02]  /*6af0*/  STSM.16.M88.4 [R113], R8 ;  /* 0x0000000871007844 */ /* 0x000fe40000000200 */
[----:B------:R-:W-:Y:S06]  /*6b00*/  BAR.SYNC.DEFER_BLOCKING 0x0 ;  /* 0x0000000000007b1d */ /* 0x000fec0000010000 */
[----:B------:R-:W5:Y:S02]  /*6b10*/  LDS.128 R60, [R0] ;  /* 0x00000000003c7984 */ /* 0x000f640000000c00 */
[----:B------:R-:W-:Y:S06]  /*6b20*/  BAR.SYNC.DEFER_BLOCKING 0x0 ;  /* 0x0000000000007b1d */ /* 0x000fec0000010000 */
[----:B------:R1:W-:Y:S02]  /*6b30*/  STSM.16.M88.4 [R113], R12 ;  /* 0x0000000c71007844 */ /* 0x0003e40000000200 */
[----:B------:R-:W-:Y:S01]  /*6b40*/  BAR.SYNC.DEFER_BLOCKING 0x0 ;  /* 0x0000000000007b1d */ /* 0x000fe20000010000 */
[----:B-1----:R-:W-:-:S02]  /*6b50*/  IMAD.MOV.U32 R14, RZ, RZ, R40 ;  /* 0x000000ffff0e7224 */ /* 0x002fc400078e0028 */
[----:B------:R-:W-:Y:S02]  /*6b60*/  IMAD.MOV.U32 R15, RZ, RZ, R42 ;  /* 0x000000ffff0f7224 */ /* 0x000fe400078e002a */
[----:B------:R-:W-:Y:S02]  /*6b70*/  IMAD.MOV.U32 R12, RZ, RZ, R72 ;  /* 0x000000ffff0c7224 */ /* 0x000fe400078e0048 */
[----:B------:R-:W-:Y:S01]  /*6b80*/  IMAD.MOV.U32 R13, RZ, RZ, R74 ;  /* 0x000000ffff0d7224 */ /* 0x000fe200078e004a */
[----:B------:R-:W1:Y:S01]  /*6b90*/  LDS.128 R56, [R0] ;  /* 0x0000000000387984 */ /* 0x000e620000000c00 */
[----:B------:R-:W-:Y:S06]  /*6ba0*/  BAR.SYNC.DEFER_BLOCKING 0x0 ;  /* 0x0000000000007b1d */ /* 0x000fec0000010000 */
[----:B------:R-:W-:Y:S02]  /*6bb0*/  STSM.16.M88.4 [R113], R16 ;  /* 0x0000001071007844 */ /* 0x000fe40000000200 */
[----:B------:R-:W-:Y:S06]  /*6bc0*/  BAR.SYNC.DEFER_BLOCKING 0x0 ;  /* 0x0000000000007b1d */ /* 0x000fec0000010000 */
[----:B------:R-:W1:Y:S02]  /*6bd0*/  LDS.128 R36, [R0] ;  /* 0x0000000000247984 */ /* 0x000e640000000c00 */
[----:B------:R-:W-:Y:S06]  /*6be0*/  BAR.SYNC.DEFER_BLOCKING 0x0 ;  /* 0x0000000000007b1d */ /* 0x000fec0000010000 */
[----:B------:R2:W-:Y:S02]  /*6bf0*/  STSM.16.M88.4 [R113], R20 ;  /* 0x0000001471007844 */ /* 0x0005e40000000200 */
[----:B------:R-:W-:Y:S01]  /*6c00*/  BAR.SYNC.DEFER_BLOCKING 0x0 ;  /* 0x0000000000007b1d */ /* 0x000fe20000010000 */
[----:B--2---:R-:W-:-:S02]  /*6c10*/  IMAD.MOV.U32 R20, RZ, RZ, R76 ;  /* 0x000000ffff147224 */ /* 0x004fc400078e004c */
        /* <DEDUP_REMOVED lines=8> */
[----:B------:R-:W-:Y:S02]  /*6ca0*/  STSM.16.M88.4 [R113], R12 ;  /* 0x0000000c71007844 */ /* 0x000fe40000000200 */
[----:B------:R-:W-:Y:S06]  /*6cb0*/  BAR.SYNC.DEFER_BLOCKING 0x0 ;  /* 0x0000000000007b1d */ /* 0x000fec0000010000 */
[----:B------:R-:W2:Y:S02]  /*6cc0*/  LDS.128 R8, [R0] ;  /* 0x0000000000087984 */ /* 0x000ea40000000c00 */
        /* <DEDUP_REMOVED lines=17> */
[----:B------:R3:W-:Y:S02]  /*6de0*/  STSM.16.M88.4 [R113], R44 ;  /* 0x0000002c71007844 */ /* 0x0007e40000000200 */
[----:B------:R-:W-:Y:S01]  /*6df0*/  BAR.SYNC.DEFER_BLOCKING 0x0 ;  /* 0x0000000000007b1d */ /* 0x000fe20000010000 */
[----:B---3--:R-:W-:-:S02]  /*6e00*/  VIADD R45, R5, UR5 ;  /* 0x00000005052d7c36 */ /* 0x008fc40008000000 */
[----:B------:R-:W-:Y:S02]  /*6e10*/  VIADD R46, R4, 0x5 ;  /* 0x00000005042e7836 */ /* 0x000fe40000000000 */
[C---:B------:R-:W-:Y:S01]  /*6e20*/  VIADD R5, R45.reuse, UR5 ;  /* 0x000000052d057c36 */ /* 0x040fe20008000000 */
[----:B------:R-:W-:-:S04]  /*6e30*/  LEA R44, P4, R45, R3, 0x2 ;  /* 0x000000032d2c7211 */ /* 0x000fc800078810ff */
[----:B------:R-:W-:Y:S01]  /*6e40*/  LEA.HI.X.SX32 R45, R45, R2, 0x2, P4 ;  /* 0x000000022d2d7211 */ /* 0x000fe200020f16ff */
[----:B------:R-:W3:Y:S01]  /*6e50*/  LDS.128 R28, [R0] ;  /* 0x00000000001c7984 */ /* 0x000ee20000000c00 */
[----:B------:R-:W-:Y:S06]  /*6e60*/  BAR.SYNC.DEFER_BLOCKING 0x0 ;  /* 0x0000000000007b1d */ /* 0x000fec0000010000 */
[----:B------:R4:W-:Y:S02]  /*6e70*/  STSM.16.M88.4 [R113], R48 ;  /* 0x0000003071007844 */ /* 0x0009e40000000200 */
[----:B------:R-:W-:Y:S01]  /*6e80*/  BAR.SYNC.DEFER_BLOCKING 0x0 ;  /* 0x0000000000007b1d */ /* 0x000fe20000010000 */
[----:B----4-:R-:W-:-:S02]  /*6e90*/  VIADD R48, R4, 0x6 ;  /* 0x0000000604307836 */ /* 0x010fc40000000000 */
[----:B------:R-:W-:Y:S02]  /*6ea0*/  VIADD R49, R5, UR5 ;  /* 0x0000000505317c36 */ /* 0x000fe40008000000 */
[----:B------:R-:W-:Y:S01]  /*6eb0*/  VIADD R50, R4, 0x8 ;  /* 0x0000000804327836 */ /* 0x000fe20000000000 */
[----:B------:R-:W4:Y:S02]  /*6ec0*/  LDS.128 R32, [R0] ;  /* 0x0000000000207984 */ /* 0x000f240000000c00 */
[----:B------:R-:W-:Y:S06]  /*6ed0*/  BAR.SYNC.DEFER_BLOCKING 0x0 ;  /* 0x0000000000007b1d */ /* 0x000fec0000010000 */
[----:B------:R-:W-:Y:S02]  /*6ee0*/  STSM.16.M88.4 [R113], R68 ;  /* 0x0000004471007844 */ /* 0x000fe40000000200 */
[----:B------:R-:W-:Y:S06]  /*6ef0*/  BAR.SYNC.DEFER_BLOCKING 0x0 ;  /* 0x0000000000007b1d */ /* 0x000fec0000010000 */
[----:B------:R5:W-:Y:S01]  /*6f00*/  @P1 STG.E desc[UR16][R6.64], R96 ;  /* 0x0000006006001986 */ /* 0x000be2000c101910 */
[----:B------:R-:W-:-:S02]  /*6f10*/  ISETP.LT.AND P1, PT, R46, R123, !P0 ;  /* 0x0000007b2e00720c */ /* 0x000fc40004721270 */
[C---:B------:R-:W-:Y:S01]  /*6f20*/  LEA R46, P4, R5.reuse, R3, 0x2 ;  /* 0x00000003052e7211 */ /* 0x040fe200078810ff */
[----:B------:R1:W-:Y:S03]  /*6f30*/  @P2 STG.E desc[UR16][R44.64], R92 ;  /* 0x0000005c2c002986 */ /* 0x0003e6000c101910 */
[-C--:B------:R-:W-:Y:S01]  /*6f40*/  LEA.HI.X.SX32 R47, R5, R2.reuse, 0x2, P4 ;  /* 0x00000002052f7211 */ /* 0x080fe200020f16ff */
[C---:B------:R-:W-:Y:S01]  /*6f50*/  VIADD R5, R49.reuse, UR5 ;  /* 0x0000000531057c36 */ /* 0x040fe20008000000 */
[----:B------:R-:W-:Y:S02]  /*6f60*/  ISETP.LT.AND P4, PT, R48, R123, !P0 ;  /* 0x0000007b3000720c */ /* 0x000fe40004781270 */
[C---:B------:R-:W-:Y:S01]  /*6f70*/  LEA R48, P2, R49.reuse, R3, 0x2 ;  /* 0x0000000331307211 */ /* 0x040fe200078410ff */
[----:B-----5:R-:W-:Y:S01]  /*6f80*/  VIADD R6, R4, 0x7 ;  /* 0x0000000704067836 */ /* 0x020fe20000000000 */
[----:B------:R5:W-:Y:S02]  /*6f90*/  @P6 STG.E desc[UR16][R46.64], R97 ;  /* 0x000000612e006986 */ /* 0x000be4000c101910 */
[----:B------:R-:W-:Y:S01]  /*6fa0*/  LEA.HI.X.SX32 R49, R49, R2, 0x2, P2 ;  /* 0x0000000231317211 */ /* 0x000fe200010f16ff */
[----:B-1----:R-:W-:Y:S01]  /*6fb0*/  VIADD R45, R5, UR5 ;  /* 0x00000005052d7c36 */ /* 0x002fe20008000000 */
[----:B------:R-:W-:-:S02]  /*6fc0*/  ISETP.LT.AND P2, PT, R6, R123, !P0 ;  /* 0x0000007b0600720c */ /* 0x000fc40004741270 */
[C---:B------:R-:W-:Y:S01]  /*6fd0*/  LEA R6, P6, R5.reuse, R3, 0x2 ;  /* 0x0000000305067211 */ /* 0x040fe200078c10ff */
[----:B------:R1:W-:Y:S01]  /*6fe0*/  @P3 STG.E desc[UR16][R48.64], R93 ;  /* 0x0000005d30003986 */ /* 0x0003e2000c101910 */
[----:B------:R-:W-:Y:S01]  /*6ff0*/  ISETP.LT.AND P3, PT, R50, R123, !P0 ;  /* 0x0000007b3200720c */ /* 0x000fe20004761270 */
[----:B------:R-:W-:Y:S01]  /*7000*/  VIADD R50, R4, 0x9 ;  /* 0x0000000904327836 */ /* 0x000fe20000000000 */
[----:B------:R-:W-:Y:S01]  /*7010*/  LEA.HI.X.SX32 R7, R5, R2, 0x2, P6 ;  /* 0x0000000205077211 */ /* 0x000fe200030f16ff */
[C---:B------:R-:W-:Y:S01]  /*7020*/  VIADD R5, R45.reuse, UR5 ;  /* 0x000000052d057c36 */ /* 0x040fe20008000000 */
[----:B------:R-:W-:-:S03]  /*7030*/  LEA R44, P6, R45, R3, 0x2 ;  /* 0x000000032d2c7211 */ /* 0x000fc600078c10ff */
[----:B------:R2:W-:Y:S01]  /*7040*/  @P5 STG.E desc[UR16][R6.64], R98 ;  /* 0x0000006206005986 */ /* 0x0005e2000c101910 */
[-C--:B------:R-:W-:Y:S02]  /*7050*/  LEA.HI.X.SX32 R45, R45, R2.reuse, 0x2, P6 ;  /* 0x000000022d2d7211 */ /* 0x080fe400030f16ff */
[C---:B-----5:R-:W-:Y:S01]  /*7060*/  LEA R46, P6, R5.reuse, R3, 0x2 ;  /* 0x00000003052e7211 */ /* 0x060fe200078c10ff */
[----:B-1----:R-:W-:Y:S01]  /*7070*/  VIADD R48, R4, 0xa ;  /* 0x0000000a04307836 */ /* 0x002fe20000000000 */
[-C--:B------:R-:W-:Y:S01]  /*7080*/  ISETP.LT.AND P5, PT, R50, R123.reuse, !P0 ;  /* 0x0000007b3200720c */ /* 0x080fe200047a1270 */
[C---:B------:R-:W-:Y:S01]  /*7090*/  VIADD R49, R5.reuse, UR5 ;  /* 0x0000000505317c36 */ /* 0x040fe20008000000 */
[----:B------:R1:W-:Y:S01]  /*70a0*/  @P1 STG.E desc[UR16][R44.64], R94 ;  /* 0x0000005e2c001986 */ /* 0x0003e2000c101910 */
[-C--:B------:R-:W-:Y:S01]  /*70b0*/  LEA.HI.X.SX32 R47, R5, R2.reuse, 0x2, P6 ;  /* 0x00000002052f7211 */ /* 0x080fe200030f16ff */
[----:B------:R-:W-:Y:S01]  /*70c0*/  VIADD R50, R4, 0xb ;  /* 0x0000000b04327836 */ /* 0x000fe20000000000 */
[----:B------:R-:W-:Y:S01]  /*70d0*/  ISETP.LT.AND P1, PT, R48, R123, !P0 ;  /* 0x0000007b3000720c */ /* 0x000fe20004721270 */
[C---:B------:R-:W-:Y:S01]  /*70e0*/  VIADD R5, R49.reuse, UR5 ;  /* 0x0000000531057c36 */ /* 0x040fe20008000000 */
[----:B------:R-:W-:Y:S01]  /*70f0*/  LEA R48, P6, R49, R3, 0x2 ;  /* 0x0000000331307211 */ /* 0x000fe200078c10ff */
[----:B------:R5:W-:Y:S01]  /*7100*/  @P4 STG.E desc[UR16][R46.64], R99 ;  /* 0x000000632e004986 */ /* 0x000be2000c101910 */
[----:B------:R-:W-:Y:S01]  /*7110*/  ISETP.LT.AND P4, PT, R50, R123, !P0 ;  /* 0x0000007b3200720c */ /* 0x000fe20004781270 */
[----:B------:R-:W-:Y:S01]  /*7120*/  VIADD R51, R5, UR5 ;  /* 0x0000000505337c36 */ /* 0x000fe20008000000 */
[----:B------:R-:W-:Y:S01]  /*7130*/  LEA.HI.X.SX32 R49, R49, R2, 0x2, P6 ;  /* 0x0000000231317211 */ /* 0x000fe200030f16ff */
[----:B------:R-:W-:Y:S01]  /*7140*/  VIADD R50, R4, 0xc ;  /* 0x0000000c04327836 */ /* 0x000fe20000000000 */
[----:B--2---:R-:W-:-:S03]  /*7150*/  LEA R6, P6, R5, R3, 0x2 ;  /* 0x0000000305067211 */ /* 0x004fc600078c10ff */
[----:B------:R2:W-:Y:S01]  /*7160*/  @P2 STG.E desc[UR16][R48.64], R95 ;  /* 0x0000005f30002986 */ /* 0x0005e2000c101910 */
[-C--:B------:R-:W-:Y:S01]  /*7170*/  LEA.HI.X.SX32 R7, R5, R2.reuse, 0x2, P6 ;  /* 0x0000000205077211 */ /* 0x080fe200030f16ff */
[C---:B------:R-:W-:Y:S01]  /*7180*/  VIADD R5, R51.reuse, UR5 ;  /* 0x0000000533057c36 */ /* 0x040fe20008000000 */
[C---:B-1----:R-:W-:Y:S01]  /*7190*/  LEA R44, P6, R51.reuse, R3, 0x2 ;  /* 0x00000003332c7211 */ /* 0x042fe200078c10ff */
[----:B-----5:R-:W-:Y:S01]  /*71a0*/  VIADD R46, R4, 0xd ;  /* 0x0000000d042e7836 */ /* 0x020fe20000000000 */
[-C--:B------:R-:W-:Y:S01]  /*71b0*/  ISETP.LT.AND P2, PT, R50, R123.reuse, !P0 ;  /* 0x0000007b3200720c */ /* 0x080fe20004741270 */
[----:B------:R1:W-:Y:S01]  /*71c0*/  @P3 STG.E desc[UR16][R6.64], R88 ;  /* 0x0000005806003986 */ /* 0x0003e2000c101910 */
[-C--:B------:R-:W-:Y:S01]  /*71d0*/  LEA.HI.X.SX32 R45, R51, R2.reuse, 0x2, P6 ;  /* 0x00000002332d7211 */ /* 0x080fe200030f16ff */
[----:B------:R-:W-:Y:S01]  /*71e0*/  VIADD R50, R4, 0xe ;  /* 0x0000000e04327836 */ /* 0x000fe20000000000 */
[----:B------:R-:W-:Y:S02]  /*71f0*/  ISETP.LT.AND P3, PT, R46, R123, !P0 ;  /* 0x0000007b2e00720c */ /* 0x000fe40004761270 */
[C---:B------:R-:W-:Y:S01]  /*7200*/  LEA R46, P6, R5.reuse, R3, 0x2 ;  /* 0x00000003052e7211 */ /* 0x040fe200078c10ff */
[C---:B--2---:R-:W-:Y:S01]  /*7210*/  VIADD R49, R5.reuse, UR5 ;  /* 0x0000000505317c36 */ /* 0x044fe20008000000 */
        /* <DEDUP_REMOVED lines=8> */
[C---:B-1----:R-:W-:Y:S01]  /*72a0*/  LEA R6, P6, R5.reuse, R3, 0x2 ;  /* 0x0000000305067211 */ /* 0x042fe200078c10ff */
[----:B--2---:R-:W-:Y:S01]  /*72b0*/  VIADD R44, R4, 0x10 ;  /* 0x00000010042c7836 */ /* 0x004fe20000000000 */
        /* <DEDUP_REMOVED lines=13> */
[----:B-----5:R-:W-:-:S03]  /*7390*/  LEA R46, P6, R5, R3, 0x2 ;  /* 0x00000003052e7211 */ /* 0x020fc600078c10ff */
[----:B------:R5:W-:Y:S01]  /*73a0*/  @P3 STG.E desc[UR16][R44.64], R66 ;  /* 0x000000422c003986 */ /* 0x000be2000c101910 */
[-C--:B------:R-:W-:Y:S01]  /*73b0*/  LEA.HI.X.SX32 R47, R5, R2.reuse, 0x2, P6 ;  /* 0x00000002052f7211 */ /* 0x080fe200030f16ff */
[C---:B------:R-:W-:Y:S01]  /*73c0*/  VIADD R5, R51.reuse, UR5 ;  /* 0x0000000533057c36 */ /* 0x040fe20008000000 */
[C---:B-1----:R-:W-:Y:S01]  /*73d0*/  LEA R48, P6, R51.reuse, R3, 0x2 ;  /* 0x0000000333307211 */ /* 0x042fe200078c10ff */
[----:B--2---:R-:W-:Y:S01]  /*73e0*/  VIADD R6, R4, 0x13 ;  /* 0x0000001304067836 */ /* 0x004fe20000000000 */
[-C--:B------:R-:W-:Y:S01]  /*73f0*/  ISETP.LT.AND P3, PT, R50, R123.reuse, !P0 ;  /* 0x0000007b3200720c */ /* 0x080fe20004761270 */
[----:B------:R1:W-:Y:S01]  /*7400*/  @P5 STG.E desc[UR16][R46.64], R91 ;  /* 0x0000005b2e005986 */ /* 0x0003e2000c101910 */
[-C--:B------:R-:W-:Y:S01]  /*7410*/  LEA.HI.X.SX32 R49, R51, R2.reuse, 0x2, P6 ;  /* 0x0000000233317211 */ /* 0x080fe200030f16ff */
[----:B------:R-:W-:Y:S01]  /*7420*/  VIADD R50, R4, 0x14 ;  /* 0x0000001404327836 */ /* 0x000fe20000000000 */
[----:B------:R-:W-:Y:S02]  /*7430*/  ISETP.LT.AND P5, PT, R6, R123, !P0 ;  /* 0x0000007b0600720c */ /* 0x000fe400047a1270 */
[C---:B------:R-:W-:Y:S01]  /*7440*/  LEA R6, P6, R5.reuse, R3, 0x2 ;  /* 0x0000000305067211 */ /* 0x040fe200078c10ff */
[C---:B-----5:R-:W-:Y:S01]  /*7450*/  VIADD R45, R5.reuse, UR5 ;  /* 0x00000005052d7c36 */ /* 0x060fe20008000000 */
        /* <DEDUP_REMOVED lines=77> */
[----:B------:R-:W-:Y:S01]  /*7930*/  LEA R44, P6, R40, R3, 0x2 ;  /* 0x00000003282c7211 */ /* 0x000fe200078c10ff */
[----:B-1----:R-:W-:-:S02]  /*7940*/  VIADD R46, R4, 0x23 ;  /* 0x00000023042e7836 */ /* 0x002fc40000000000 */
[----:B------:R1:W-:Y:S01]  /*7950*/  @P3 STG.E desc[UR16][R6.64], R38 ;  /* 0x0000002606003986 */ /* 0x0003e2000c101910 */
[-C--:B------:R-:W-:Y:S01]  /*7960*/  LEA.HI.X.SX32 R45, R40, R2.reuse, 0x2, P6 ;  /* 0x00000002282d7211 */ /* 0x080fe200030f16ff */
[----:B------:R-:W-:Y:S01]  /*7970*/  VIADD R40, R4, 0x22 ;  /* 0x0000002204287836 */ /* 0x000fe20000000000 */
[----:B------:R-:W-:Y:S01]  /*7980*/  ISETP.LT.AND P3, PT, R36, R123, !P0 ;  /* 0x0000007b2400720c */ /* 0x000fe20004761270 */
[C---:B--2---:R-:W-:Y:S01]  /*7990*/  VIADD R41, R5.reuse, UR5 ;  /* 0x0000000505297c36 */ /* 0x044fe20008000000 */
[C---:B------:R-:W-:Y:S01]  /*79a0*/  LEA R36, P6, R5.reuse, R3, 0x2 ;  /* 0x0000000305247211 */ /* 0x040fe200078c10ff */
[----:B------:R2:W-:Y:S01]  /*79b0*/  @P5 STG.E desc[UR16][R44.64], R42 ;  /* 0x0000002a2c005986 */ /* 0x0005e2000c101910 */
[----:B------:R-:W-:Y:S02]  /*79c0*/  ISETP.LT.AND P5, PT, R40, R123, !P0 ;  /* 0x0000007b2800720c */ /* 0x000fe400047a1270 */
[----:B------:R-:W-:Y:S01]  /*79d0*/  LEA.HI.X.SX32 R37, R5, R2, 0x2, P6 ;  /* 0x0000000205257211 */ /* 0x000fe200030f16ff */
[C---:B------:R-:W-:Y:S01]  /*79e0*/  VIADD R5, R41.reuse, UR5 ;  /* 0x0000000529057c36 */ /* 0x040fe20008000000 */
[----:B------:R-:W-:Y:S01]  /*79f0*/  LEA R40, P6, R41, R3, 0x2 ;  /* 0x0000000329287211 */ /* 0x000fe200078c10ff */
[----:B-1----:R-:W-:-:S02]  /*7a00*/  VIADD R38, R4, 0x24 ;  /* 0x0000002404267836 */ /* 0x002fc40000000000 */
[----:B------:R1:W-:Y:S01]  /*7a10*/  @P1 STG.E desc[UR16][R36.64], R39 ;  /* 0x0000002724001986 */ /* 0x0003e2000c101910 */
[-C--:B------:R-:W-:Y:S02]  /*7a20*/  LEA.HI.X.SX32 R41, R41, R2.reuse, 0x2, P6 ;  /* 0x0000000229297211 */ /* 0x080fe400030f16ff */
[----:B------:R-:W-:Y:S01]  /*7a30*/  ISETP.LT.AND P1, PT, R46, R123, !P0 ;  /* 0x0000007b2e00720c */ /* 0x000fe20004721270 */
[C---:B------:R-:W-:Y:S01]  /*7a40*/  VIADD R46, R5.reuse, UR5 ;  /* 0x00000005052e7c36 */ /* 0x040fe20008000000 */
[C---:B------:R-:W-:Y:S01]  /*7a50*/  LEA R6, P6, R5.reuse, R3, 0x2 ;  /* 0x0000000305067211 */ /* 0x040fe200078c10ff */
[----:B------:R5:W-:Y:S01]  /*7a60*/  @P4 STG.E desc[UR16][R40.64], R43 ;  /* 0x0000002b28004986 */ /* 0x000be2000c101910 */
[----:B------:R-:W-:Y:S01]  /*7a70*/  ISETP.LT.AND P4, PT, R38, R123, !P0 ;  /* 0x0000007b2600720c */ /* 0x000fe20004781270 */
[----:B------:R-:W-:Y:S01]  /*7a80*/  VIADD R38, R4, 0x26 ;  /* 0x0000002604267836 */ /* 0x000fe20000000000 */
[----:B------:R-:W-:Y:S01]  /*7a90*/  LEA.HI.X.SX32 R7, R5, R2, 0x2, P6 ;  /* 0x0000000205077211 */ /* 0x000fe200030f16ff */
[C---:B------:R-:W-:Y:S01]  /*7aa0*/  VIADD R5, R46.reuse, UR5 ;  /* 0x000000052e057c36 */ /* 0x040fe20008000000 */
[----:B--2---:R-:W-:Y:S01]  /*7ab0*/  LEA R44, P6, R46, R3, 0x2 ;  /* 0x000000032e2c7211 */ /* 0x004fe200078c10ff */
[----:B-1----:R-:W-:-:S02]  /*7ac0*/  VIADD R36, R4, 0x25 ;  /* 0x0000002504247836 */ /* 0x002fc40000000000 */
[----:B------:R1:W-:Y:S01]  /*7ad0*/  @P2 STG.E desc[UR16][R6.64], R8 ;  /* 0x0000000806002986 */ /* 0x0003e2000c101910 */
[-C--:B------:R-:W-:Y:S01]  /*7ae0*/  LEA.HI.X.SX32 R45, R46, R2.reuse, 0x2, P6 ;  /* 0x000000022e2d7211 */ /* 0x080fe200030f16ff */
[C---:B------:R-:W-:Y:S01]  /*7af0*/  VIADD R39, R5.reuse, UR5 ;  /* 0x0000000505277c36 */ /* 0x040fe20008000000 */
[----:B------:R-:W-:Y:S01]  /*7b00*/  ISETP.LT.AND P2, PT, R36, R123, !P0 ;  /* 0x0000007b2400720c */ /* 0x000fe20004741270 */
[----:B-----5:R-:W-:Y:S01]  /*7b10*/  VIADD R40, R4, 0x27 ;  /* 0x0000002704287836 */ /* 0x020fe20000000000 */
        /* <DEDUP_REMOVED lines=9> */
[C---:B------:R-:W-:Y:S01]  /*7bb0*/  LEA R6, P6, R5.reuse, R3, 0x2 ;  /* 0x0000000305067211 */ /* 0x040fe200078c10ff */
[C---:B--2---:R-:W-:Y:S01]  /*7bc0*/  VIADD R16, R5.reuse, UR5 ;  /* 0x0000000505107c36 */ /* 0x044fe20008000000 */
[-C--:B------:R-:W-:Y:S01]  /*7bd0*/  ISETP.LT.AND P5, PT, R40, R123.reuse, !P0 ;  /* 0x0000007b2800720c */ /* 0x080fe200047a1270 */
[----:B------:R-:W-:Y:S01]  /*7be0*/  @P1 STG.E desc[UR16][R38.64], R17 ;  /* 0x0000001126001986 */ /* 0x000fe2000c101910 */
[----:B------:R-:W-:Y:S01]  /*7bf0*/  LEA.HI.X.SX32 R7, R5, R2, 0x2, P6 ;  /* 0x0000000205077211 */ /* 0x000fe200030f16ff */
[----:B------:R-:W-:Y:S01]  /*7c00*/  VIADD R5, R16, UR5 ;  /* 0x0000000510057c36 */ /* 0x000fe20008000000 */
[----:B------:R-:W-:Y:S01]  /*7c10*/  ISETP.LT.AND P1, PT, R8, R123, !P0 ;  /* 0x0000007b0800720c */ /* 0x000fe20004721270 */
[----:B------:R-:W-:Y:S01]  /*7c20*/  VIADD R8, R4, 0x29 ;  /* 0x0000002904087836 */ /* 0x000fe20000000000 */
[----:B------:R-:W-:Y:S01]  /*7c30*/  LEA R40, P6, R16, R3, 0x2 ;  /* 0x0000000310287211 */ /* 0x000fe200078c10ff */
[----:B------:R2:W-:Y:S01]  /*7c40*/  @P4 STG.E desc[UR16][R6.64], R10 ;  /* 0x0000000a06004986 */ /* 0x0005e2000c101910 */
[----:B-1----:R-:W-:-:S02]  /*7c50*/  VIADD R36, R5, UR5 ;  /* 0x0000000505247c36 */ /* 0x002fc40008000000 */
[-C--:B------:R-:W-:Y:S01]  /*7c60*/  LEA.HI.X.SX32 R41, R16, R2.reuse, 0x2, P6 ;  /* 0x0000000210297211 */ /* 0x080fe200030f16ff */
[----:B------:R-:W-:Y:S01]  /*7c70*/  VIADD R16, R4, 0x2a ;  /* 0x0000002a04107836 */ /* 0x000fe20000000000 */
[----:B------:R-:W-:Y:S02]  /*7c80*/  ISETP.LT.AND P4, PT, R8, R123, !P0 ;  /* 0x0000007b0800720c */ /* 0x000fe40004781270 */
[C---:B------:R-:W-:Y:S01]  /*7c90*/  LEA R8, P6, R5.reuse, R3, 0x2 ;  /* 0x0000000305087211 */ /* 0x040fe200078c10ff */
[----:B------:R1:W-:Y:S01]  /*7ca0*/  @P2 STG.E desc[UR16][R40.64], R18 ;  /* 0x0000001228002986 */ /* 0x0003e2000c101910 */
[----:B------:R-:W-:Y:S02]  /*7cb0*/  ISETP.LT.AND P2, PT, R16, R123, !P0 ;  /* 0x0000007b1000720c */ /* 0x000fe40004741270 */
[----:B------:R-:W-:Y:S01]  /*7cc0*/  LEA.HI.X.SX32 R9, R5, R2, 0x2, P6 ;  /* 0x0000000205097211 */ /* 0x000fe200030f16ff */
[----:B--2---:R-:W-:Y:S01]  /*7cd0*/  VIADD R6, R4, 0x2b ;  /* 0x0000002b04067836 */ /* 0x004fe20000000000 */
[C---:B------:R-:W-:Y:S01]  /*7ce0*/  LEA R16, P6, R36.reuse, R3, 0x2 ;  /* 0x0000000324107211 */ /* 0x040fe200078c10ff */
[----:B------:R-:W-:-:S02]  /*7cf0*/  VIADD R5, R36, UR5 ;  /* 0x0000000524057c36 */ /* 0x000fc40008000000 */
[----:B------:R2:W-:Y:S01]  /*7d00*/  @P3 STG.E desc[UR16][R8.64], R11 ;  /* 0x0000000b08003986 */ /* 0x0005e2000c101910 */
[-C--:B------:R-:W-:Y:S01]  /*7d10*/  LEA.HI.X.SX32 R17, R36, R2.reuse, 0x2, P6 ;  /* 0x0000000224117211 */ /* 0x080fe200030f16ff */
[----:B------:R-:W-:Y:S01]  /*7d20*/  VIADD R10, R4, 0x2c ;  /* 0x0000002c040a7836 */ /* 0x000fe20000000000 */
[----:B------:R-:W-:Y:S01]  /*7d30*/  ISETP.LT.AND P3, PT, R6, R123, !P0 ;  /* 0x0000007b0600720c */ /* 0x000fe20004761270 */
[C---:B-1----:R-:W-:Y:S01]  /*7d40*/  VIADD R18, R5.reuse, UR5 ;  /* 0x0000000505127c36 */ /* 0x042fe20008000000 */
        /* <DEDUP_REMOVED lines=8> */
[-C--:B------:R-:W-:Y:S01]  /*7dd0*/  LEA.HI.X.SX32 R37, R18, R2.reuse, 0x2, P6 ;  /* 0x0000000212257211 */ /* 0x080fe200030f16ff */
[C---:B--2---:R-:W-:Y:S01]  /*7de0*/  VIADD R11, R5.reuse, UR5 ;  /* 0x00000005050b7c36 */ /* 0x044fe20008000000 */
[----:B------:R-:W-:Y:S01]  /*7df0*/  ISETP.LT.AND P1, PT, R10, R123, !P0 ;  /* 0x0000007b0a00720c */ /* 0x000fe20004721270 */
[C---:B------:R-:W-:Y:S01]  /*7e00*/  VIADD R10, R4.reuse, 0x2e ;  /* 0x0000002e040a7836 */ /* 0x040fe20000000000 */
[C---:B------:R-:W-:Y:S01]  /*7e10*/  LEA R8, P6, R5.reuse, R3, 0x2 ;  /* 0x0000000305087211 */ /* 0x040fe200078c10ff */
[----:B------:R-:W-:Y:S01]  /*7e20*/  @P4 STG.E desc[UR16][R36.64], R24 ;  /* 0x0000001824004986 */ /* 0x000fe2000c101910 */
[----:B-1----:R-:W-:Y:S02]  /*7e30*/  VIADD R16, R4, 0x2f ;  /* 0x0000002f04107836 */ /* 0x002fe40000000000 */
[-C--:B------:R-:W-:Y:S01]  /*7e40*/  LEA.HI.X.SX32 R9, R5, R2.reuse, 0x2, P6 ;  /* 0x0000000205097211 */ /* 0x080fe200030f16ff */
[C---:B------:R-:W-:Y:S01]  /*7e50*/  VIADD R5, R11.reuse, UR5 ;  /* 0x000000050b057c36 */ /* 0x040fe20008000000 */
[----:B------:R-:W-:Y:S01]  /*7e60*/  ISETP.LT.AND P4, PT, R10, R123, !P0 ;  /* 0x0000007b0a00720c */ /* 0x000fe20004781270 */
[----:B-----5:R-:W-:Y:S01]  /*7e70*/  VIADD R12, R4, 0x30 ;  /* 0x00000030040c7836 */ /* 0x020fe20000000000 */
[----:B------:R-:W-:Y:S01]  /*7e80*/  LEA R10, P6, R11, R3, 0x2 ;  /* 0x000000030b0a7211 */ /* 0x000fe200078c10ff */
[----:B------:R-:W-:Y:S01]  /*7e90*/  VIADD R17, R5, UR5 ;  /* 0x0000000505117c36 */ /* 0x000fe20008000000 */
[----:B------:R1:W-:Y:S01]  /*7ea0*/  @P2 STG.E desc[UR16][R8.64], R13 ;  /* 0x0000000d08002986 */ /* 0x0003e2000c101910 */
[----:B------:R-:W-:Y:S01]  /*7eb0*/  ISETP.LT.AND P2, PT, R16, R123, !P0 ;  /* 0x0000007b1000720c */ /* 0x000fe20004741270 */
[----:B------:R-:W-:Y:S01]  /*7ec0*/  VIADD R18, R4, 0x35 ;  /* 0x0000003504127836 */ /* 0x000fe20000000000 */
[----:B------:R-:W-:-:S02]  /*7ed0*/  LEA.HI.X.SX32 R11, R11, R2, 0x2, P6 ;  /* 0x000000020b0b7211 */ /* 0x000fc400030f16ff */
[----:B------:R-:W-:-:S03]  /*7ee0*/  LEA R6, P6, R5, R3, 0x2 ;  /* 0x0000000305067211 */ /* 0x000fc600078c10ff */
[----:B------:R2:W-:Y:S01]  /*7ef0*/  @P3 STG.E desc[UR16][R10.64], R25 ;  /* 0x000000190a003986 */ /* 0x0005e2000c101910 */
[-C--:B------:R-:W-:Y:S01]  /*7f00*/  LEA.HI.X.SX32 R7, R5, R2.reuse, 0x2, P6 ;  /* 0x0000000205077211 */ /* 0x080fe200030f16ff */
[C---:B------:R-:W-:Y:S01]  /*7f10*/  VIADD R5, R17.reuse, UR5 ;  /* 0x0000000511057c36 */ /* 0x040fe20008000000 */
[C---:B------:R-:W-:Y:S01]  /*7f20*/  LEA R16, P6, R17.reuse, R3, 0x2 ;  /* 0x0000000311107211 */ /* 0x040fe200078c10ff */
[----:B-1----:R-:W-:Y:S01]  /*7f30*/  VIADD R8, R4, 0x31 ;  /* 0x0000003104087836 */ /* 0x002fe20000000000 */
        /* <DEDUP_REMOVED lines=13> */
[----:B------:R-:W-:Y:S01]  /*8010*/  VIADD R13, R5, UR5 ;  /* 0x00000005050d7c36 */ /* 0x000fe20008000000 */
[-C--:B------:R-:W-:Y:S01]  /*8020*/  LEA.HI.X.SX32 R11, R11, R2.reuse, 0x2, P6 ;  /* 0x000000020b0b7211 */ /* 0x080fe200030f16ff */
[----:B------:R5:W-:Y:S01]  /*8030*/  @P4 STG.E desc[UR16][R8.64], R15 ;  /* 0x0000000f08004986 */ /* 0x000be2000c101910 */
[C---:B-1----:R-:W-:Y:S01]  /*8040*/  LEA R6, P6, R5.reuse, R3, 0x2 ;  /* 0x0000000305067211 */ /* 0x042fe200078c10ff */
[----:B--2---:R-:W-:Y:S01]  /*8050*/  VIADD R16, R4, 0x36 ;  /* 0x0000003604107836 */ /* 0x004fe20000000000 */
[-C--:B------:R-:W-:Y:S01]  /*8060*/  ISETP.LT.AND P4, PT, R12, R123.reuse, !P0 ;  /* 0x0000007b0c00720c */ /* 0x080fe20004781270 */
[----:B------:R-:W-:Y:S01]  /*8070*/  VIADD R12, R4, 0x34 ;  /* 0x00000034040c7836 */ /* 0x000fe20000000000 */
[-C--:B------:R-:W-:Y:S01]  /*8080*/  LEA.HI.X.SX32 R7, R5, R2.reuse, 0x2, P6 ;  /* 0x0000000205077211 */ /* 0x080fe200030f16ff */
[----:B------:R-:W-:Y:S01]  /*8090*/  VIADD R5, R13, UR5 ;  /* 0x000000050d057c36 */ /* 0x000fe20008000000 */
[----:B------:R-:W-:Y:S02]  /*80a0*/  @P2 STG.E desc[UR16][R10.64], R27 ;  /* 0x0000001b0a002986 */ /* 0x000fe4000c101910 */
[----:B------:R-:W-:Y:S01]  /*80b0*/  ISETP.LT.AND P2, PT, R12, R123, !P0 ;  /* 0x0000007b0c00720c */ /* 0x000fe20004741270 */
[----:B------:R-:W-:Y:S01]  /*80c0*/  VIADD R17, R5, UR5 ;  /* 0x0000000505117c36 */ /* 0x000fe20008000000 */
[-C--:B------:R-:W-:Y:S01]  /*80d0*/  LEA R12, P6, R13, R3.reuse, 0x2 ;  /* 0x000000030d0c7211 */ /* 0x080fe200078c10ff */
[----:B------:R1:W-:Y:S03]  /*80e0*/  @P3 STG.E desc[UR16][R6.64], R20 ;  /* 0x0000001406003986 */ /* 0x0003e6000c101910 */
[----:B------:R-:W-:Y:S01]  /*80f0*/  LEA R14, P3, R17, R3, 0x2 ;  /* 0x00000003110e7211 */ /* 0x000fe200078610ff */
[----:B------:R2:W4:Y:S01]  /*8100*/  LDS.128 R24, [R0] ;  /* 0x0000000000187984 */ /* 0x0005220000000c00 */
[----:B------:R-:W-:-:S02]  /*8110*/  LEA.HI.X.SX32 R13, R13, R2, 0x2, P6 ;  /* 0x000000020d0d7211 */ /* 0x000fc400030f16ff */
[----:B-----5:R-:W-:Y:S02]  /*8120*/  LEA R8, P6, R5, R3, 0x2 ;  /* 0x0000000305087211 */ /* 0x020fe400078c10ff */
[CC--:B------:R-:W-:Y:S01]  /*8130*/  LEA.HI.X.SX32 R15, R17.reuse, R2.reuse, 0x2, P3 ;  /* 0x00000002110f7211 */ /* 0x0c0fe200018f16ff */
[----:B------:R-:W-:Y:S01]  /*8140*/  VIADD R17, R17, UR5 ;  /* 0x0000000511117c36 */ /* 0x000fe20008000000 */
[-C--:B------:R-:W-:Y:S01]  /*8150*/  LEA.HI.X.SX32 R9, R5, R2.reuse, 0x2, P6 ;  /* 0x0000000205097211 */ /* 0x080fe200030f16ff */
[----:B---3--:R3:W-:Y:S01]  /*8160*/  @P5 STG.E desc[UR16][R12.64], R28 ;  /* 0x0000001c0c005986 */ /* 0x0087e2000c101910 */
[-C--:B------:R-:W-:Y:S01]  /*8170*/  ISETP.LT.AND P5, PT, R18, R123.reuse, !P0 ;  /* 0x0000007b1200720c */ /* 0x080fe200047a1270 */
[C---:B------:R-:W-:Y:S01]  /*8180*/  VIADD R5, R17.reuse, UR5 ;  /* 0x0000000511057c36 */ /* 0x040fe20008000000 */
[----:B------:R-:W-:Y:S01]  /*8190*/  ISETP.LT.AND P3, PT, R16, R123, !P0 ;  /* 0x0000007b1000720c */ /* 0x000fe20004761270 */
[----:B------:R5:W-:Y:S01]  /*81a0*/  @P1 STG.E desc[UR16][R8.64], R21 ;  /* 0x0000001508001986 */ /* 0x000be2000c101910 */
[-C--:B-1----:R-:W-:Y:S01]  /*81b0*/  LEA R6, P1, R17, R3.reuse, 0x2 ;  /* 0x0000000311067211 */ /* 0x082fe200078210ff */
[C---:B------:R-:W-:Y:S01]  /*81c0*/  VIADD R16, R4.reuse, 0x37 ;  /* 0x0000003704107836 */ /* 0x040fe20000000000 */
[----:B------:R-:W-:Y:S01]  /*81d0*/  LEA R10, P6, R5, R3, 0x2 ;  /* 0x00000003050a7211 */ /* 0x000fe200078c10ff */
[----:B------:R1:W-:Y:S01]  /*81e0*/  @P4 STG.E desc[UR16][R14.64], R29 ;  /* 0x0000001d0e004986 */ /* 0x0003e2000c101910 */
[-C--:B------:R-:W-:Y:S01]  /*81f0*/  LEA.HI.X.SX32 R7, R17, R2.reuse, 0x2, P1 ;  /* 0x0000000211077211 */ /* 0x080fe200008f16ff */
[C---:B--2---:R-:W-:Y:S01]  /*8200*/  VIADD R0, R4.reuse, 0x3a ;  /* 0x0000003a04007836 */ /* 0x044fe20000000000 */
[C---:B------:R-:W-:Y:S01]  /*8210*/  LEA.HI.X.SX32 R11, R5.reuse, R2, 0x2, P6 ;  /* 0x00000002050b7211 */ /* 0x040fe200030f16ff */
[----:B---3--:R-:W-:Y:S01]  /*8220*/  VIADD R12, R4, 0x38 ;  /* 0x00000038040c7836 */ /* 0x008fe20000000000 */
[----:B------:R-:W-:Y:S01]  /*8230*/  ISETP.LT.AND P4, PT, R16, R123, !P0 ;  /* 0x0000007b1000720c */ /* 0x000fe20004781270 */
[----:B------:R-:W-:Y:S01]  /*8240*/  @P2 STG.E desc[UR16][R6.64], R22 ;  /* 0x0000001606002986 */ /* 0x000fe2000c101910 */
[----:B-----5:R-:W-:-:S02]  /*8250*/  VIADD R9, R5, UR5 ;  /* 0x0000000505097c36 */ /* 0x020fc40008000000 */
[----:B------:R-:W-:Y:S01]  /*8260*/  ISETP.LT.AND P1, PT, R12, R123, !P0 ;  /* 0x0000007b0c00720c */ /* 0x000fe20004721270 */
[----:B------:R2:W-:Y:S01]  /*8270*/  @P5 STG.E desc[UR16][R10.64], R30 ;  /* 0x0000001e0a005986 */ /* 0x0005e2000c101910 */
[C---:B------:R-:W-:Y:S01]  /*8280*/  VIADD R5, R9.reuse, UR5 ;  /* 0x0000000509057c36 */ /* 0x040fe20008000000 */
[----:B------:R-:W-:Y:S01]  /*8290*/  LEA R8, P2, R9, R3, 0x2 ;  /* 0x0000000309087211 */ /* 0x000fe200078410ff */
[----:B-1----:R-:W-:-:S03]  /*82a0*/  VIADD R14, R4, 0x39 ;  /* 0x00000039040e7836 */ /* 0x002fc60000000000 */
[----:B------:R-:W-:Y:S02]  /*82b0*/  LEA R12, P5, R5, R3, 0x2 ;  /* 0x00000003050c7211 */ /* 0x000fe400078a10ff */
[-C--:B------:R-:W-:Y:S02]  /*82c0*/  LEA.HI.X.SX32 R9, R9, R2.reuse, 0x2, P2 ;  /* 0x0000000209097211 */ /* 0x080fe400010f16ff */
[CC--:B------:R-:W-:Y:S01]  /*82d0*/  LEA.HI.X.SX32 R13, R5.reuse, R2.reuse, 0x2, P5 ;  /* 0x00000002050d7211 */ /* 0x0c0fe200028f16ff */
[----:B------:R-:W-:Y:S01]  /*82e0*/  VIADD R5, R5, UR5 ;  /* 0x0000000505057c36 */ /* 0x000fe20008000000 */
[-C--:B------:R-:W-:Y:S01]  /*82f0*/  ISETP.LT.AND P2, PT, R14, R123.reuse, !P0 ;  /* 0x0000007b0e00720c */ /* 0x080fe20004741270 */
[----:B------:R1:W-:Y:S01]  /*8300*/  @P3 STG.E desc[UR16][R8.64], R23 ;  /* 0x0000001708003986 */ /* 0x0003e2000c101910 */
[----:B------:R-:W-:Y:S01]  /*8310*/  ISETP.LT.AND P5, PT, R0, R123, !P0 ;  /* 0x0000007b0000720c */ /* 0x000fe200047a1270 */
[C---:B--2---:R-:W-:Y:S01]  /*8320*/  VIADD R11, R5.reuse, UR5 ;  /* 0x00000005050b7c36 */ /* 0x044fe20008000000 */
[CC--:B------:R-:W-:Y:S01]  /*8330*/  LEA R6, P3, R5.reuse, R3.reuse, 0x2 ;  /* 0x0000000305067211 */ /* 0x0c0fe200078610ff */
[C---:B------:R-:W-:Y:S01]  /*8340*/  VIADD R0, R4.reuse, 0x3c ;  /* 0x0000003c04007836 */ /* 0x040fe20000000000 */
[----:B------:R2:W-:Y:S01]  /*8350*/  @P4 STG.E desc[UR16][R12.64], R31 ;  /* 0x0000001f0c004986 */ /* 0x0005e2000c101910 */
[----:B------:R-:W-:Y:S01]  /*8360*/  VIADD R14, R4, 0x3b ;  /* 0x0000003b040e7836 */ /* 0x000fe20000000000 */
[----:B------:R-:W-:Y:S01]  /*8370*/  LEA.HI.X.SX32 R7, R5, R2, 0x2, P3 ;  /* 0x0000000205077211 */ /* 0x000fe200018f16ff */
[C---:B------:R-:W-:Y:S01]  /*8380*/  VIADD R5, R11.reuse, UR5 ;  /* 0x000000050b057c36 */ /* 0x040fe20008000000 */
[----:B------:R-:W-:-:S02]  /*8390*/  LEA R10, P6, R11, R3, 0x2 ;  /* 0x000000030b0a7211 */ /* 0x000fc400078c10ff */
[----:B------:R-:W-:Y:S01]  /*83a0*/  ISETP.LT.AND P3, PT, R0, R123, !P0 ;  /* 0x0000007b0000720c */ /* 0x000fe20004761270 */
[----:B----4-:R3:W-:Y:S01]  /*83b0*/  @P1 STG.E desc[UR16][R6.64], R32 ;  /* 0x0000002006001986 */ /* 0x0107e2000c101910 */
[-C--:B------:R-:W-:Y:S01]  /*83c0*/  LEA.HI.X.SX32 R11, R11, R2.reuse, 0x2, P6 ;  /* 0x000000020b0b7211 */ /* 0x080fe200030f16ff */
[----:B------:R-:W-:Y:S01]  /*83d0*/  VIADD R0, R4, 0x3d ;  /* 0x0000003d04007836 */ /* 0x000fe20000000000 */
[C---:B-1----:R-:W-:Y:S01]  /*83e0*/  LEA R8, P1, R5.reuse, R3, 0x2 ;  /* 0x0000000305087211 */ /* 0x042fe200078210ff */
[C---:B--2---:R-:W-:Y:S02]  /*83f0*/  VIADD R13, R5.reuse, UR5 ;  /* 0x00000005050d7c36 */ /* 0x044fe40008000000 */
[----:B------:R1:W-:Y:S01]  /*8400*/  @P2 STG.E desc[UR16][R10.64], R24 ;  /* 0x000000180a002986 */ /* 0x0003e2000c101910 */
[----:B------:R-:W-:Y:S01]  /*8410*/  ISETP.LT.AND P2, PT, R0, R123, !P0 ;  /* 0x0000007b0000720c */ /* 0x000fe20004741270 */
[----:B------:R-:W-:Y:S01]  /*8420*/  VIADD R0, R4, 0x3e ;  /* 0x0000003e04007836 */ /* 0x000fe20000000000 */
[----:B------:R-:W-:Y:S01]  /*8430*/  LEA.HI.X.SX32 R9, R5, R2, 0x2, P1 ;  /* 0x0000000205097211 */ /* 0x000fe200008f16ff */
[C---:B------:R-:W-:Y:S01]  /*8440*/  VIADD R15, R13.reuse, UR5 ;  /* 0x000000050d0f7c36 */ /* 0x040fe20008000000 */
[----:B------:R-:W-:-:S02]  /*8450*/  LEA R12, P6, R13, R3, 0x2 ;  /* 0x000000030d0c7211 */ /* 0x000fc400078c10ff */
[----:B------:R-:W-:Y:S01]  /*8460*/  ISETP.LT.AND P4, PT, R14, R123, !P0 ;  /* 0x0000007b0e00720c */ /* 0x000fe20004781270 */
[C---:B------:R-:W-:Y:S01]  /*8470*/  VIADD R16, R15.reuse, UR5 ;  /* 0x000000050f107c36 */ /* 0x040fe20008000000 */
[----:B---3--:R-:W-:Y:S01]  /*8480*/  LEA R6, P1, R15, R3, 0x2 ;  /* 0x000000030f067211 */ /* 0x008fe200078210ff */
[----:B------:R2:W-:Y:S01]  /*8490*/  @P5 STG.E desc[UR16][R8.64], R33 ;  /* 0x0000002108005986 */ /* 0x0005e2000c101910 */
[-C--:B------:R-:W-:Y:S01]  /*84a0*/  LEA.HI.X.SX32 R13, R13, R2.reuse, 0x2, P6 ;  /* 0x000000020d0d7211 */ /* 0x080fe200030f16ff */
[----:B------:R-:W-:Y:S01]  /*84b0*/  VIADD R5, R16, UR5 ;  /* 0x0000000510057c36 */ /* 0x000fe20008000000 */
[----:B------:R-:W-:Y:S02]  /*84c0*/  LEA.HI.X.SX32 R7, R15, R2, 0x2, P1 ;  /* 0x000000020f077211 */ /* 0x000fe400008f16ff */
[----:B------:R-:W-:Y:S01]  /*84d0*/  ISETP.LT.AND P1, PT, R0, R123, !P0 ;  /* 0x0000007b0000720c */ /* 0x000fe20004721270 */
[----:B------:R-:W-:Y:S01]  /*84e0*/  VIADD R0, R4, 0x3f ;  /* 0x0000003f04007836 */ /* 0x000fe20000000000 */
[----:B------:R-:W-:-:S03]  /*84f0*/  LEA R14, P6, R16, R3, 0x2 ;  /* 0x00000003100e7211 */ /* 0x000fc600078c10ff */
[----:B------:R2:W-:Y:S01]  /*8500*/  @P4 STG.E desc[UR16][R12.64], R25 ;  /* 0x000000190c004986 */ /* 0x0005e2000c101910 */
[----:B------:R-:W-:Y:S02]  /*8510*/  ISETP.LT.AND P0, PT, R0, R123, !P0 ;  /* 0x0000007b0000720c */ /* 0x000fe40004701270 */
[-C--:B------:R-:W-:Y:S01]  /*8520*/  LEA.HI.X.SX32 R15, R16, R2.reuse, 0x2, P6 ;  /* 0x00000002100f7211 */ /* 0x080fe200030f16ff */
[C---:B------:R-:W-:Y:S01]  /*8530*/  VIADD R16, R5.reuse, UR5 ;  /* 0x0000000505107c36 */ /* 0x040fe20008000000 */
[CC--:B-1----:R-:W-:Y:S01]  /*8540*/  LEA R10, P6, R5.reuse, R3.reuse, 0x2 ;  /* 0x00000003050a7211 */ /* 0x0c2fe200078c10ff */
[----:B------:R2:W-:Y:S03]  /*8550*/  @P3 STG.E desc[UR16][R6.64], R34 ;  /* 0x0000002206003986 */ /* 0x0005e6000c101910 */
[----:B------:R-:W-:Y:S01]  /*8560*/  LEA.HI.X.SX32 R11, R5, R2, 0x2, P6 ;  /* 0x00000002050b7211 */ /* 0x000fe200030f16ff */
[----:B------:R2:W-:Y:S01]  /*8570*/  @P2 STG.E desc[UR16][R14.64], R26 ;  /* 0x0000001a0e002986 */ /* 0x0005e2000c101910 */
[----:B------:R-:W-:-:S03]  /*8580*/  LEA R4, P6, R16, R3, 0x2 ;  /* 0x0000000310047211 */ /* 0x000fc600078c10ff */
[----:B------:R2:W-:Y:S01]  /*8590*/  @P1 STG.E desc[UR16][R10.64], R35 ;  /* 0x000000230a001986 */ /* 0x0005e2000c101910 */
[----:B------:R-:W-:Y:S01]  /*85a0*/  LEA.HI.X.SX32 R5, R16, R2, 0x2, P6 ;  /* 0x0000000210057211 */ /* 0x000fe200030f16ff */
[----:B------:R-:W-:Y:S08]  /*85b0*/  @!P0 EXIT ;  /* 0x000000000000894d */ /* 0x000ff00003800000 */
[----:B------:R-:W-:Y:S01]  /*85c0*/  STG.E desc[UR16][R4.64], R27 ;  /* 0x0000001b04007986 */ /* 0x000fe2000c101910 */
[----:B------:R-:W-:Y:S05]  /*85d0*/  EXIT ;  /* 0x000000000000794d */ /* 0x000fea0003800000 */
.L_x_2:
[----:B------:R-:W-:-:S00]  /*85e0*/  BRA `(.L_x_2) ;  /* 0xfffffffc00fc7947 */ /* 0x000fc0000383ffff */
[----:B------:R-:W-:-:S00]  /*85f0*/  NOP ;  /* 0x0000000000007918 */ /* 0x000fc00000000000 */
        /* <DEDUP_REMOVED lines=8> */
.L_x_3:


//--------------------- .nv.shared.matmul_kernel  --------------------------
	.section	.nv.shared.matmul_kernel,"aw",@nobits
	.sectionflags	@""
	.align	16
	.zero		1024


//--------------------- .nv.shared.reserved.0     --------------------------
	.section	.nv.shared.reserved.0,"aw",@nobits
	.weak		__nv_reservedSMEM_offset_0_alias
	.size		__nv_reservedSMEM_offset_0_alias, 0, 0
	.other		__nv_reservedSMEM_offset_0_alias,@"STO_CUDA_RESERVED_SHARED STV_DEFAULT"
__nv_reservedSMEM_offset_0_alias:
	.zero		0


//--------------------- .nv.constant0.matmul_kernel --------------------------
	.section	.nv.constant0.matmul_kernel,"a",@progbits
	.sectionflags	@""
	.align	4
.nv.constant0.matmul_kernel:
	.zero		608


//--------------------- SYMBOLS --------------------------

	.type		.nv.reservedSmem.offset0,@object
	.size		.nv.reservedSmem.offset0,0x4
